	.target	sm_100a

	.elftype	@"ET_EXEC"


//--------------------- .note.nv.tkinfo           --------------------------
	.section	.note.nv.tkinfo,"",@"SHT_NOTE"
	.sectionflags	@"SHF_NOTE_NV_TKINFO"
	.tkinfo
        /*0018*/ 	.word	0x00000002
        /*0030*/ 	.string	""
        /*0030*/ 	.string	"ptxas"
        /*0030*/ 	.string	"Cuda compilation tools, release 13.0, V13.0.88"
        /*0030*/ 	.string	"Build cuda_13.0.r13.0/compiler.36424714_0"
        /*0030*/ 	.string	"-arch sm_100a -m 64 "



//--------------------- .note.nv.cuinfo           --------------------------
	.section	.note.nv.cuinfo,"",@"SHT_NOTE"
	.sectionflags	@"SHF_NOTE_NV_CUINFO"
        /*0018*/ 	.short	0x0002
        /*001a*/ 	.short	0x0064
        /*001c*/ 	.short	0x0082
	.zero		2


//--------------------- .nv.info                  --------------------------
	.section	.nv.info,"",@"SHT_CUDA_INFO"
	.align	4


	//----- nvinfo : EIATTR_REGCOUNT
	.align		4
        /*0000*/ 	.byte	0x04, 0x2f
        /*0002*/ 	.short	(.L_19 - .L_18)
	.align		4
.L_18:
        /*0004*/ 	.word	index@(_ZN7cutlass13device_kernelINS_4gemm6kernel13GemmUniversalIN4cute5tupleIJiiiiEEENS1_10collective13CollectiveMmaINS1_35MainloopSm100TmaUmmaWarpSpecializedILi88ELi2ELi4ENS5_IJNS4_1CILi2EEENSA_ILi1EEESC_EEEEENS5_IJNSA_ILi128EEENSA_ILi32EEESG_EEENS_12float_e4m3_tENS5_IJlSC_lEEESI_SJ_NS4_8TiledMMAINS4_8MMA_AtomIJNS4_10MMA_TraitsINS4_25SM100_MMA_F8F6F4_2x1SM_SSEJSI_SI_fSF_SG_NS4_17integral_constantINS4_4UMMA5MajorELSQ_0EEESR_NSO_INSP_7ScaleInELSS_0EEEST_EEEEEENS4_6LayoutINS5_IJSC_SC_SC_EEENS5_IJNSA_ILi0EEESY_SY_EEEEENS5_IJNS4_10UnderscoreES11_S11_EEEEENS4_18SM100_TMA_2SM_LOADENS4_14ComposedLayoutINS4_7SwizzleILi1ELi4ELi3EEENS4_18smem_ptr_flag_bitsILi8EEENSW_INS5_IJNSA_ILi8EEESG_EEENS5_IJSG_SC_EEEEEEEvNS4_8identityES14_S1E_vS1F_EENS_8epilogue10collective18CollectiveEpilogueINS1H_23Sm100TmaWarpSpecializedILi1ELi1ELi16ELb0ELb0EEEJNS5_IJNSA_ILi64EEESG_SG_EEENS5_IJNSW_IS1M_SC_EENSW_ISG_SC_EEEEESI_SJ_SI_SJ_NS1H_6fusion15FusionCallbacksIS1L_NS1R_17LinearCombinationISI_fSI_fLNS_15FloatRoundStyleE2EEES1N_S1Q_JEEENS4_5SM1004TMEM4LOAD26SM100_TMEM_LOAD_32dp32b16xENS4_13SM90_TMA_LOADES1E_NS4_39AutoVectorizingCopyWithAssumedAlignmentILi128EEENS4_14SM90_TMA_STOREES1E_S23_S23_EEEvvEEEEvNT_6ParamsE)
        /*0008*/ 	.word	0x0000004d


	//----- nvinfo : EIATTR_FRAME_SIZE
	.align		4
.L_19:
        /*000c*/ 	.byte	0x04, 0x11
        /*000e*/ 	.short	(.L_21 - .L_20)
	.align		4
.L_20:
        /*0010*/ 	.word	index@($__internal_2_$__cuda_sm10x_tcgen05_guardrail_trap_unallocated_columns_being_dealloced)
        /*0014*/ 	.word	0x00000000


	//----- nvinfo : EIATTR_FRAME_SIZE
	.align		4
.L_21:
        /*0018*/ 	.byte	0x04, 0x11
        /*001a*/ 	.short	(.L_23 - .L_22)
	.align		4
.L_22:
        /*001c*/ 	.word	index@($__internal_1_$__cuda_sm10x_tcgen05_guardrail_trap_phase_invalid_during_alloc)
        /*0020*/ 	.word	0x00000000


	//----- nvinfo : EIATTR_FRAME_SIZE
	.align		4
.L_23:
        /*0024*/ 	.byte	0x04, 0x11
        /*0026*/ 	.short	(.L_25 - .L_24)
	.align		4
.L_24:
        /*0028*/ 	.word	index@($__internal_0_$__cuda_sm10x_tcgen05_guardrail_trap_col_being_dealloced_not_returned_by_alloc)
        /*002c*/ 	.word	0x00000000


	//----- nvinfo : EIATTR_FRAME_SIZE
	.align		4
.L_25:
        /*0030*/ 	.byte	0x04, 0x11
        /*0032*/ 	.short	(.L_27 - .L_26)
	.align		4
.L_26:
        /*0034*/ 	.word	index@(_ZN7cutlass13device_kernelINS_4gemm6kernel13GemmUniversalIN4cute5tupleIJiiiiEEENS1_10collective13CollectiveMmaINS1_35MainloopSm100TmaUmmaWarpSpecializedILi88ELi2ELi4ENS5_IJNS4_1CILi2EEENSA_ILi1EEESC_EEEEENS5_IJNSA_ILi128EEENSA_ILi32EEESG_EEENS_12float_e4m3_tENS5_IJlSC_lEEESI_SJ_NS4_8TiledMMAINS4_8MMA_AtomIJNS4_10MMA_TraitsINS4_25SM100_MMA_F8F6F4_2x1SM_SSEJSI_SI_fSF_SG_NS4_17integral_constantINS4_4UMMA5MajorELSQ_0EEESR_NSO_INSP_7ScaleInELSS_0EEEST_EEEEEENS4_6LayoutINS5_IJSC_SC_SC_EEENS5_IJNSA_ILi0EEESY_SY_EEEEENS5_IJNS4_10UnderscoreES11_S11_EEEEENS4_18SM100_TMA_2SM_LOADENS4_14ComposedLayoutINS4_7SwizzleILi1ELi4ELi3EEENS4_18smem_ptr_flag_bitsILi8EEENSW_INS5_IJNSA_ILi8EEESG_EEENS5_IJSG_SC_EEEEEEEvNS4_8identityES14_S1E_vS1F_EENS_8epilogue10collective18CollectiveEpilogueINS1H_23Sm100TmaWarpSpecializedILi1ELi1ELi16ELb0ELb0EEEJNS5_IJNSA_ILi64EEESG_SG_EEENS5_IJNSW_IS1M_SC_EENSW_ISG_SC_EEEEESI_SJ_SI_SJ_NS1H_6fusion15FusionCallbacksIS1L_NS1R_17LinearCombinationISI_fSI_fLNS_15FloatRoundStyleE2EEES1N_S1Q_JEEENS4_5SM1004TMEM4LOAD26SM100_TMEM_LOAD_32dp32b16xENS4_13SM90_TMA_LOADES1E_NS4_39AutoVectorizingCopyWithAssumedAlignmentILi128EEENS4_14SM90_TMA_STOREES1E_S23_S23_EEEvvEEEEvNT_6ParamsE)
        /*0038*/ 	.word	0x00000000


	//----- nvinfo : EIATTR_MIN_STACK_SIZE
	.align		4
.L_27:
        /*003c*/ 	.byte	0x04, 0x12
        /*003e*/ 	.short	(.L_29 - .L_28)
	.align		4
.L_28:
        /*0040*/ 	.word	index@(_ZN7cutlass13device_kernelINS_4gemm6kernel13GemmUniversalIN4cute5tupleIJiiiiEEENS1_10collective13CollectiveMmaINS1_35MainloopSm100TmaUmmaWarpSpecializedILi88ELi2ELi4ENS5_IJNS4_1CILi2EEENSA_ILi1EEESC_EEEEENS5_IJNSA_ILi128EEENSA_ILi32EEESG_EEENS_12float_e4m3_tENS5_IJlSC_lEEESI_SJ_NS4_8TiledMMAINS4_8MMA_AtomIJNS4_10MMA_TraitsINS4_25SM100_MMA_F8F6F4_2x1SM_SSEJSI_SI_fSF_SG_NS4_17integral_constantINS4_4UMMA5MajorELSQ_0EEESR_NSO_INSP_7ScaleInELSS_0EEEST_EEEEEENS4_6LayoutINS5_IJSC_SC_SC_EEENS5_IJNSA_ILi0EEESY_SY_EEEEENS5_IJNS4_10UnderscoreES11_S11_EEEEENS4_18SM100_TMA_2SM_LOADENS4_14ComposedLayoutINS4_7SwizzleILi1ELi4ELi3EEENS4_18smem_ptr_flag_bitsILi8EEENSW_INS5_IJNSA_ILi8EEESG_EEENS5_IJSG_SC_EEEEEEEvNS4_8identityES14_S1E_vS1F_EENS_8epilogue10collective18CollectiveEpilogueINS1H_23Sm100TmaWarpSpecializedILi1ELi1ELi16ELb0ELb0EEEJNS5_IJNSA_ILi64EEESG_SG_EEENS5_IJNSW_IS1M_SC_EENSW_ISG_SC_EEEEESI_SJ_SI_SJ_NS1H_6fusion15FusionCallbacksIS1L_NS1R_17LinearCombinationISI_fSI_fLNS_15FloatRoundStyleE2EEES1N_S1Q_JEEENS4_5SM1004TMEM4LOAD26SM100_TMEM_LOAD_32dp32b16xENS4_13SM90_TMA_LOADES1E_NS4_39AutoVectorizingCopyWithAssumedAlignmentILi128EEENS4_14SM90_TMA_STOREES1E_S23_S23_EEEvvEEEEvNT_6ParamsE)
        /*0044*/ 	.word	0x00000000
.L_29:


//--------------------- .nv.compat                --------------------------
	.section	.nv.compat,"",@"SHT_CUDA_COMPAT_INFO"
	.align	4
        /*0000*/ 	.byte	0x02, 0x09, 0x01, 0x00, 0x02, 0x02, 0x02, 0x00, 0x02, 0x05, 0x05, 0x00, 0x03, 0x07, 0x01, 0x01
        /*0010*/ 	.byte	0x02, 0x03, 0x01, 0x00, 0x02, 0x06, 0x01, 0x00, 0x04, 0x0b, 0x08, 0x00, 0x09, 0x00, 0x00, 0x00
        /*0020*/ 	.byte	0x00, 0x00, 0x00, 0x00


//--------------------- .nv.info._ZN7cutlass13device_kernelINS_4gemm6kernel13GemmUniversalIN4cute5tupleIJiiiiEEENS1_10collective13CollectiveMmaINS1_35MainloopSm100TmaUmmaWarpSpecializedILi88ELi2ELi4ENS5_IJNS4_1CILi2EEENSA_ILi1EEESC_EEEEENS5_IJNSA_ILi128EEENSA_ILi32EEESG_EEENS_12float_e4m3_tENS5_IJlSC_lEEESI_SJ_NS4_8TiledMMAINS4_8MMA_AtomIJNS4_10MMA_TraitsINS4_25SM100_MMA_F8F6F4_2x1SM_SSEJSI_SI_fSF_SG_NS4_17integral_constantINS4_4UMMA5MajorELSQ_0EEESR_NSO_INSP_7ScaleInELSS_0EEEST_EEEEEENS4_6LayoutINS5_IJSC_SC_SC_EEENS5_IJNSA_ILi0EEESY_SY_EEEEENS5_IJNS4_10UnderscoreES11_S11_EEEEENS4_18SM100_TMA_2SM_LOADENS4_14ComposedLayoutINS4_7SwizzleILi1ELi4ELi3EEENS4_18smem_ptr_flag_bitsILi8EEENSW_INS5_IJNSA_ILi8EEESG_EEENS5_IJSG_SC_EEEEEEEvNS4_8identityES14_S1E_vS1F_EENS_8epilogue10collective18CollectiveEpilogueINS1H_23Sm100TmaWarpSpecializedILi1ELi1ELi16ELb0ELb0EEEJNS5_IJNSA_ILi64EEESG_SG_EEENS5_IJNSW_IS1M_SC_EENSW_ISG_SC_EEEEESI_SJ_SI_SJ_NS1H_6fusion15FusionCallbacksIS1L_NS1R_17LinearCombinationISI_fSI_fLNS_15FloatRoundStyleE2EEES1N_S1Q_JEEENS4_5SM1004TMEM4LOAD26SM100_TMEM_LOAD_32dp32b16xENS4_13SM90_TMA_LOADES1E_NS4_39AutoVectorizingCopyWithAssumedAlignmentILi128EEENS4_14SM90_TMA_STOREES1E_S23_S23_EEEvvEEEEvNT_6ParamsE --------------------------
	.section	.nv.info._ZN7cutlass13device_kernelINS_4gemm6kernel13GemmUniversalIN4cute5tupleIJiiiiEEENS1_10collective13CollectiveMmaINS1_35MainloopSm100TmaUmmaWarpSpecializedILi88ELi2ELi4ENS5_IJNS4_1CILi2EEENSA_ILi1EEESC_EEEEENS5_IJNSA_ILi128EEENSA_ILi32EEESG_EEENS_12float_e4m3_tENS5_IJlSC_lEEESI_SJ_NS4_8TiledMMAINS4_8MMA_AtomIJNS4_10MMA_TraitsINS4_25SM100_MMA_F8F6F4_2x1SM_SSEJSI_SI_fSF_SG_NS4_17integral_constantINS4_4UMMA5MajorELSQ_0EEESR_NSO_INSP_7ScaleInELSS_0EEEST_EEEEEENS4_6LayoutINS5_IJSC_SC_SC_EEENS5_IJNSA_ILi0EEESY_SY_EEEEENS5_IJNS4_10UnderscoreES11_S11_EEEEENS4_18SM100_TMA_2SM_LOADENS4_14ComposedLayoutINS4_7SwizzleILi1ELi4ELi3EEENS4_18smem_ptr_flag_bitsILi8EEENSW_INS5_IJNSA_ILi8EEESG_EEENS5_IJSG_SC_EEEEEEEvNS4_8identityES14_S1E_vS1F_EENS_8epilogue10collective18CollectiveEpilogueINS1H_23Sm100TmaWarpSpecializedILi1ELi1ELi16ELb0ELb0EEEJNS5_IJNSA_ILi64EEESG_SG_EEENS5_IJNSW_IS1M_SC_EENSW_ISG_SC_EEEEESI_SJ_SI_SJ_NS1H_6fusion15FusionCallbacksIS1L_NS1R_17LinearCombinationISI_fSI_fLNS_15FloatRoundStyleE2EEES1N_S1Q_JEEENS4_5SM1004TMEM4LOAD26SM100_TMEM_LOAD_32dp32b16xENS4_13SM90_TMA_LOADES1E_NS4_39AutoVectorizingCopyWithAssumedAlignmentILi128EEENS4_14SM90_TMA_STOREES1E_S23_S23_EEEvvEEEEvNT_6ParamsE,"",@"SHT_CUDA_INFO"
	.sectionflags	@""
	.align	4


	//----- nvinfo : EIATTR_CUDA_API_VERSION
	.align		4
        /*0000*/ 	.byte	0x04, 0x37
        /*0002*/ 	.short	(.L_31 - .L_30)
.L_30:
        /*0004*/ 	.word	0x00000082


	//----- nvinfo : EIATTR_KPARAM_INFO
	.align		4
.L_31:
        /*0008*/ 	.byte	0x04, 0x17
        /*000a*/ 	.short	(.L_33 - .L_32)
.L_32:
        /*000c*/ 	.word	0x00000000
        /*0010*/ 	.short	0x0000
        /*0012*/ 	.short	0x0000
        /*0014*/ 	.byte	0x00, 0xf0, 0x01, 0x20


	//----- nvinfo : EIATTR_AT_ENTRY_FRAGMENTS
	.align		4
.L_33:
        /*0018*/ 	.byte	0x04, 0x4f
        /*001a*/ 	.short	(.L_35 - .L_34)


	//   ....[0]....
.L_34:
        /*001c*/ 	.word	0x00000007


	//----- nvinfo : EIATTR_RESERVED_SMEM_USED
	.align		4
.L_35:
        /*0020*/ 	.byte	0x01, 0x41
	.zero		2


	//----- nvinfo : EIATTR_SPARSE_MMA_MASK
	.align		4
        /*0024*/ 	.byte	0x03, 0x50
        /*0026*/ 	.short	0x0000


	//----- nvinfo : EIATTR_TCGEN05_2CTA_USED
	.align		4
        /*0028*/ 	.byte	0x01, 0x52
	.zero		2


	//----- nvinfo : EIATTR_MAXREG_COUNT
	.align		4
        /*002c*/ 	.byte	0x03, 0x1b
        /*002e*/ 	.short	0x00ff


	//----- nvinfo : EIATTR_NUM_BARRIERS
	.align		4
        /*0030*/ 	.byte	0x02, 0x4c
        /*0032*/ 	.byte	0x07
	.zero		1


	//----- nvinfo : EIATTR_EXTERNS
	.align		4
        /*0034*/ 	.byte	0x04, 0x0f
        /*0036*/ 	.short	(.L_37 - .L_36)


	//   ....[0]....
	.align		4
.L_36:
        /*0038*/ 	.word	index@(__assertfail)


	//----- nvinfo : EIATTR_MERCURY_ISA_VERSION
	.align		4
.L_37:
        /*003c*/ 	.byte	0x03, 0x5f
        /*003e*/ 	.short	0x0101


	//----- nvinfo : EIATTR_INT_WARP_WIDE_INSTR_OFFSETS
	.align		4
        /*0040*/ 	.byte	0x04, 0x31
        /*0042*/ 	.short	(.L_39 - .L_38)


	//   ....[0]....
.L_38:
        /*0044*/ 	.word	0x00001760


	//   ....[1]....
        /*0048*/ 	.word	0x00001800


	//   ....[2]....
        /*004c*/ 	.word	0x00002b60


	//   ....[3]....
        /*0050*/ 	.word	0x00004b90


	//   ....[4]....
        /*0054*/ 	.word	0x00004bc0


	//   ....[5]....
        /*0058*/ 	.word	0x00004c10


	//   ....[6]....
        /*005c*/ 	.word	0x00005610


	//   ....[7]....
        /*0060*/ 	.word	0x00005730


	//----- nvinfo : EIATTR_COOP_GROUP_MASK_REGIDS
	.align		4
.L_39:
        /*0064*/ 	.byte	0x04, 0x29
        /*0066*/ 	.short	(.L_41 - .L_40)


	//   ....[0]....
.L_40:
        /*0068*/ 	.word	0xffffffff


	//   ....[1]....
        /*006c*/ 	.word	0xffffffff


	//   ....[2]....
        /*0070*/ 	.word	0xffffffff


	//   ....[3]....
        /*0074*/ 	.word	0xffffffff


	//   ....[4]....
        /*0078*/ 	.word	0xffffffff


	//   ....[5]....
        /*007c*/ 	.word	0xffffffff


	//   ....[6]....
        /*0080*/ 	.word	0xffffffff


	//   ....[7]....
        /*0084*/ 	.word	0xffffffff


	//   ....[8]....
        /*0088*/ 	.word	0xffffffff


	//   ....[9]....
        /*008c*/ 	.word	0xffffffff


	//   ....[10]....
        /*0090*/ 	.word	0xffffffff


	//   ....[11]....
        /*0094*/ 	.word	0xffffffff


	//   ....[12]....
        /*0098*/ 	.word	0xffffffff


	//   ....[13]....
        /*009c*/ 	.word	0xffffffff


	//----- nvinfo : EIATTR_COOP_GROUP_INSTR_OFFSETS
	.align		4
.L_41:
        /*00a0*/ 	.byte	0x04, 0x28
        /*00a2*/ 	.short	(.L_43 - .L_42)


	//   ....[0]....
.L_42:
        /*00a4*/ 	.word	0x000000c0


	//   ....[1]....
        /*00a8*/ 	.word	0x00000500


	//   ....[2]....
        /*00ac*/ 	.word	0x00001130


	//   ....[3]....
        /*00b0*/ 	.word	0x00001260


	//   ....[4]....
        /*00b4*/ 	.word	0x00001350


	//   ....[5]....
        /*00b8*/ 	.word	0x000014b0


	//   ....[6]....
        /*00bc*/ 	.word	0x00001640


	//   ....[7]....
        /*00c0*/ 	.word	0x00001880


	//   ....[8]....
        /*00c4*/ 	.word	0x00002a40


	//   ....[9]....
        /*00c8*/ 	.word	0x00003ad0


	//   ....[10]....
        /*00cc*/ 	.word	0x00003fa0


	//   ....[11]....
        /*00d0*/ 	.word	0x00003fd0


	//   ....[12]....
        /*00d4*/ 	.word	0x00004aa0


	//   ....[13]....
        /*00d8*/ 	.word	0x00004cb0


	//----- nvinfo : EIATTR_VRC_CTA_INIT_COUNT
	.align		4
.L_43:
        /*00dc*/ 	.byte	0x02, 0x4a
        /*00de*/ 	.byte	0x80
	.zero		1


	//----- nvinfo : EIATTR_SYSCALL_OFFSETS
	.align		4
        /*00e0*/ 	.byte	0x04, 0x46
        /*00e2*/ 	.short	(.L_45 - .L_44)


	//   ....[0]....
.L_44:
        /*00e4*/ 	.word	0x000060f0


	//   ....[1]....
        /*00e8*/ 	.word	0x00006230


	//   ....[2]....
        /*00ec*/ 	.word	0x000068f0


	//----- nvinfo : EIATTR_MBARRIER_INSTR_OFFSETS
	.align		4
.L_45:
        /*00f0*/ 	.byte	0x04, 0x39
        /*00f2*/ 	.short	(.L_47 - .L_46)


	//   ....[0]....
.L_46:
        /*00f4*/ 	.word	0x00000610
        /*00f8*/ 	.word	0x000000ff
        /*00fc*/ 	.word	0x00000000
        /*0100*/ 	.short	0x0100
        /*0102*/ 	.byte	0x08
	.zero		1


	//   ....[1]....
        /*0104*/ 	.word	0x00000620
        /*0108*/ 	.word	0x000000ff
        /*010c*/ 	.word	0x000002c0
        /*0110*/ 	.short	0x0100
        /*0112*/ 	.byte	0x08
	.zero		1


	//   ....[2]....
        /*0114*/ 	.word	0x00000630
        /*0118*/ 	.word	0x000000ff
        /*011c*/ 	.word	0x00000008
        /*0120*/ 	.short	0x0100
        /*0122*/ 	.byte	0x08
	.zero		1


	//   ....[3]....
        /*0124*/ 	.word	0x00000640
        /*0128*/ 	.word	0x000000ff
        /*012c*/ 	.word	0x000002c8
        /*0130*/ 	.short	0x0100
        /*0132*/ 	.byte	0x08
	.zero		1


	//   ....[4]....
        /*0134*/ 	.word	0x00000650
        /*0138*/ 	.word	0x000000ff
        /*013c*/ 	.word	0x00000010
        /*0140*/ 	.short	0x0100
        /*0142*/ 	.byte	0x08
	.zero		1


	//   ....[5]....
        /*0144*/ 	.word	0x00000660
        /*0148*/ 	.word	0x000000ff
        /*014c*/ 	.word	0x000002d0
        /*0150*/ 	.short	0x0100
        /*0152*/ 	.byte	0x08
	.zero		1


	//   ....[6]....
        /*0154*/ 	.word	0x00000670
        /*0158*/ 	.word	0x000000ff
        /*015c*/ 	.word	0x00000018
        /*0160*/ 	.short	0x0100
        /*0162*/ 	.byte	0x08
	.zero		1


	//   ....[7]....
        /*0164*/ 	.word	0x00000680
        /*0168*/ 	.word	0x000000ff
        /*016c*/ 	.word	0x000002d8
        /*0170*/ 	.short	0x0100
        /*0172*/ 	.byte	0x08
	.zero		1


	//   ....[8]....
        /*0174*/ 	.word	0x00000690
        /*0178*/ 	.word	0x000000ff
        /*017c*/ 	.word	0x00000020
        /*0180*/ 	.short	0x0100
        /*0182*/ 	.byte	0x08
	.zero		1


	//   ....[9]....
        /*0184*/ 	.word	0x000006a0
        /*0188*/ 	.word	0x000000ff
        /*018c*/ 	.word	0x000002e0
        /*0190*/ 	.short	0x0100
        /*0192*/ 	.byte	0x08
	.zero		1


	//   ....[10]....
        /*0194*/ 	.word	0x000006b0
        /*0198*/ 	.word	0x000000ff
        /*019c*/ 	.word	0x00000028
        /*01a0*/ 	.short	0x0100
        /*01a2*/ 	.byte	0x08
	.zero		1


	//   ....[11]....
        /*01a4*/ 	.word	0x000006c0
        /*01a8*/ 	.word	0x000000ff
        /*01ac*/ 	.word	0x000002e8
        /*01b0*/ 	.short	0x0100
        /*01b2*/ 	.byte	0x08
	.zero		1


	//   ....[12]....
        /*01b4*/ 	.word	0x000006d0
        /*01b8*/ 	.word	0x000000ff
        /*01bc*/ 	.word	0x00000030
        /*01c0*/ 	.short	0x0100
        /*01c2*/ 	.byte	0x08
	.zero		1


	//   ....[13]....
        /*01c4*/ 	.word	0x000006e0
        /*01c8*/ 	.word	0x000000ff
        /*01cc*/ 	.word	0x000002f0
        /*01d0*/ 	.short	0x0100
        /*01d2*/ 	.byte	0x08
	.zero		1


	//   ....[14]....
        /*01d4*/ 	.word	0x000006f0
        /*01d8*/ 	.word	0x000000ff
        /*01dc*/ 	.word	0x00000038
        /*01e0*/ 	.short	0x0100
        /*01e2*/ 	.byte	0x08
	.zero		1


	//   ....[15]....
        /*01e4*/ 	.word	0x00000700
        /*01e8*/ 	.word	0x000000ff
        /*01ec*/ 	.word	0x000002f8
        /*01f0*/ 	.short	0x0100
        /*01f2*/ 	.byte	0x08
	.zero		1


	//   ....[16]....
        /*01f4*/ 	.word	0x00000710
        /*01f8*/ 	.word	0x000000ff
        /*01fc*/ 	.word	0x00000040
        /*0200*/ 	.short	0x0100
        /*0202*/ 	.byte	0x08
	.zero		1


	//   ....[17]....
        /*0204*/ 	.word	0x00000720
        /*0208*/ 	.word	0x000000ff
        /*020c*/ 	.word	0x00000300
        /*0210*/ 	.short	0x0100
        /*0212*/ 	.byte	0x08
	.zero		1


	//   ....[18]....
        /*0214*/ 	.word	0x00000730
        /*0218*/ 	.word	0x000000ff
        /*021c*/ 	.word	0x00000048
        /*0220*/ 	.short	0x0100
        /*0222*/ 	.byte	0x08
	.zero		1


	//   ....[19]....
        /*0224*/ 	.word	0x00000740
        /*0228*/ 	.word	0x000000ff
        /*022c*/ 	.word	0x00000308
        /*0230*/ 	.short	0x0100
        /*0232*/ 	.byte	0x08
	.zero		1


	//   ....[20]....
        /*0234*/ 	.word	0x00000750
        /*0238*/ 	.word	0x000000ff
        /*023c*/ 	.word	0x00000050
        /*0240*/ 	.short	0x0100
        /*0242*/ 	.byte	0x08
	.zero		1


	//   ....[21]....
        /*0244*/ 	.word	0x00000760
        /*0248*/ 	.word	0x000000ff
        /*024c*/ 	.word	0x00000310
        /*0250*/ 	.short	0x0100
        /*0252*/ 	.byte	0x08
	.zero		1


	//   ....[22]....
        /*0254*/ 	.word	0x00000770
        /*0258*/ 	.word	0x000000ff
        /*025c*/ 	.word	0x00000058
        /*0260*/ 	.short	0x0100
        /*0262*/ 	.byte	0x08
	.zero		1


	//   ....[23]....
        /*0264*/ 	.word	0x00000780
        /*0268*/ 	.word	0x000000ff
        /*026c*/ 	.word	0x00000318
        /*0270*/ 	.short	0x0100
        /*0272*/ 	.byte	0x08
	.zero		1


	//   ....[24]....
        /*0274*/ 	.word	0x00000790
        /*0278*/ 	.word	0x000000ff
        /*027c*/ 	.word	0x00000060
        /*0280*/ 	.short	0x0100
        /*0282*/ 	.byte	0x08
	.zero		1


	//   ....[25]....
        /*0284*/ 	.word	0x000007a0
        /*0288*/ 	.word	0x000000ff
        /*028c*/ 	.word	0x00000320
        /*0290*/ 	.short	0x0100
        /*0292*/ 	.byte	0x08
	.zero		1


	//   ....[26]....
        /*0294*/ 	.word	0x000007b0
        /*0298*/ 	.word	0x000000ff
        /*029c*/ 	.word	0x00000068
        /*02a0*/ 	.short	0x0100
        /*02a2*/ 	.byte	0x08
	.zero		1


	//   ....[27]....
        /*02a4*/ 	.word	0x000007c0
        /*02a8*/ 	.word	0x000000ff
        /*02ac*/ 	.word	0x00000328
        /*02b0*/ 	.short	0x0100
        /*02b2*/ 	.byte	0x08
	.zero		1


	//   ....[28]....
        /*02b4*/ 	.word	0x000007d0
        /*02b8*/ 	.word	0x000000ff
        /*02bc*/ 	.word	0x00000070
        /*02c0*/ 	.short	0x0100
        /*02c2*/ 	.byte	0x08
	.zero		1


	//   ....[29]....
        /*02c4*/ 	.word	0x000007e0
        /*02c8*/ 	.word	0x000000ff
        /*02cc*/ 	.word	0x00000330
        /*02d0*/ 	.short	0x0100
        /*02d2*/ 	.byte	0x08
	.zero		1


	//   ....[30]....
        /*02d4*/ 	.word	0x000007f0
        /*02d8*/ 	.word	0x000000ff
        /*02dc*/ 	.word	0x00000078
        /*02e0*/ 	.short	0x0100
        /*02e2*/ 	.byte	0x08
	.zero		1


	//   ....[31]....
        /*02e4*/ 	.word	0x00000800
        /*02e8*/ 	.word	0x000000ff
        /*02ec*/ 	.word	0x00000338
        /*02f0*/ 	.short	0x0100
        /*02f2*/ 	.byte	0x08
	.zero		1


	//   ....[32]....
        /*02f4*/ 	.word	0x00000810
        /*02f8*/ 	.word	0x000000ff
        /*02fc*/ 	.word	0x00000080
        /*0300*/ 	.short	0x0100
        /*0302*/ 	.byte	0x08
	.zero		1


	//   ....[33]....
        /*0304*/ 	.word	0x00000820
        /*0308*/ 	.word	0x000000ff
        /*030c*/ 	.word	0x00000340
        /*0310*/ 	.short	0x0100
        /*0312*/ 	.byte	0x08
	.zero		1


	//   ....[34]....
        /*0314*/ 	.word	0x00000830
        /*0318*/ 	.word	0x000000ff
        /*031c*/ 	.word	0x00000088
        /*0320*/ 	.short	0x0100
        /*0322*/ 	.byte	0x08
	.zero		1


	//   ....[35]....
        /*0324*/ 	.word	0x00000840
        /*0328*/ 	.word	0x000000ff
        /*032c*/ 	.word	0x00000348
        /*0330*/ 	.short	0x0100
        /*0332*/ 	.byte	0x08
	.zero		1


	//   ....[36]....
        /*0334*/ 	.word	0x00000850
        /*0338*/ 	.word	0x000000ff
        /*033c*/ 	.word	0x00000090
        /*0340*/ 	.short	0x0100
        /*0342*/ 	.byte	0x08
	.zero		1


	//   ....[37]....
        /*0344*/ 	.word	0x00000860
        /*0348*/ 	.word	0x000000ff
        /*034c*/ 	.word	0x00000350
        /*0350*/ 	.short	0x0100
        /*0352*/ 	.byte	0x08
	.zero		1


	//   ....[38]....
        /*0354*/ 	.word	0x00000870
        /*0358*/ 	.word	0x000000ff
        /*035c*/ 	.word	0x00000098
        /*0360*/ 	.short	0x0100
        /*0362*/ 	.byte	0x08
	.zero		1


	//   ....[39]....
        /*0364*/ 	.word	0x00000880
        /*0368*/ 	.word	0x000000ff
        /*036c*/ 	.word	0x00000358
        /*0370*/ 	.short	0x0100
        /*0372*/ 	.byte	0x08
	.zero		1


	//   ....[40]....
        /*0374*/ 	.word	0x00000890
        /*0378*/ 	.word	0x000000ff
        /*037c*/ 	.word	0x000000a0
        /*0380*/ 	.short	0x0100
        /*0382*/ 	.byte	0x08
	.zero		1


	//   ....[41]....
        /*0384*/ 	.word	0x000008a0
        /*0388*/ 	.word	0x000000ff
        /*038c*/ 	.word	0x00000360
        /*0390*/ 	.short	0x0100
        /*0392*/ 	.byte	0x08
	.zero		1


	//   ....[42]....
        /*0394*/ 	.word	0x000008b0
        /*0398*/ 	.word	0x000000ff
        /*039c*/ 	.word	0x000000a8
        /*03a0*/ 	.short	0x0100
        /*03a2*/ 	.byte	0x08
	.zero		1


	//   ....[43]....
        /*03a4*/ 	.word	0x000008c0
        /*03a8*/ 	.word	0x000000ff
        /*03ac*/ 	.word	0x00000368
        /*03b0*/ 	.short	0x0100
        /*03b2*/ 	.byte	0x08
	.zero		1


	//   ....[44]....
        /*03b4*/ 	.word	0x000008d0
        /*03b8*/ 	.word	0x000000ff
        /*03bc*/ 	.word	0x000000b0
        /*03c0*/ 	.short	0x0100
        /*03c2*/ 	.byte	0x08
	.zero		1


	//   ....[45]....
        /*03c4*/ 	.word	0x000008e0
        /*03c8*/ 	.word	0x000000ff
        /*03cc*/ 	.word	0x00000370
        /*03d0*/ 	.short	0x0100
        /*03d2*/ 	.byte	0x08
	.zero		1


	//   ....[46]....
        /*03d4*/ 	.word	0x000008f0
        /*03d8*/ 	.word	0x000000ff
        /*03dc*/ 	.word	0x000000b8
        /*03e0*/ 	.short	0x0100
        /*03e2*/ 	.byte	0x08
	.zero		1


	//   ....[47]....
        /*03e4*/ 	.word	0x00000900
        /*03e8*/ 	.word	0x000000ff
        /*03ec*/ 	.word	0x00000378
        /*03f0*/ 	.short	0x0100
        /*03f2*/ 	.byte	0x08
	.zero		1


	//   ....[48]....
        /*03f4*/ 	.word	0x00000910
        /*03f8*/ 	.word	0x000000ff
        /*03fc*/ 	.word	0x000000c0
        /*0400*/ 	.short	0x0100
        /*0402*/ 	.byte	0x08
	.zero		1


	//   ....[49]....
        /*0404*/ 	.word	0x00000920
        /*0408*/ 	.word	0x000000ff
        /*040c*/ 	.word	0x00000380
        /*0410*/ 	.short	0x0100
        /*0412*/ 	.byte	0x08
	.zero		1


	//   ....[50]....
        /*0414*/ 	.word	0x00000930
        /*0418*/ 	.word	0x000000ff
        /*041c*/ 	.word	0x000000c8
        /*0420*/ 	.short	0x0100
        /*0422*/ 	.byte	0x08
	.zero		1


	//   ....[51]....
        /*0424*/ 	.word	0x00000940
        /*0428*/ 	.word	0x000000ff
        /*042c*/ 	.word	0x00000388
        /*0430*/ 	.short	0x0100
        /*0432*/ 	.byte	0x08
	.zero		1


	//   ....[52]....
        /*0434*/ 	.word	0x00000950
        /*0438*/ 	.word	0x000000ff
        /*043c*/ 	.word	0x000000d0
        /*0440*/ 	.short	0x0100
        /*0442*/ 	.byte	0x08
	.zero		1


	//   ....[53]....
        /*0444*/ 	.word	0x00000960
        /*0448*/ 	.word	0x000000ff
        /*044c*/ 	.word	0x00000390
        /*0450*/ 	.short	0x0100
        /*0452*/ 	.byte	0x08
	.zero		1


	//   ....[54]....
        /*0454*/ 	.word	0x00000970
        /*0458*/ 	.word	0x000000ff
        /*045c*/ 	.word	0x000000d8
        /*0460*/ 	.short	0x0100
        /*0462*/ 	.byte	0x08
	.zero		1


	//   ....[55]....
        /*0464*/ 	.word	0x00000980
        /*0468*/ 	.word	0x000000ff
        /*046c*/ 	.word	0x00000398
        /*0470*/ 	.short	0x0100
        /*0472*/ 	.byte	0x08
	.zero		1


	//   ....[56]....
        /*0474*/ 	.word	0x00000990
        /*0478*/ 	.word	0x000000ff
        /*047c*/ 	.word	0x000000e0
        /*0480*/ 	.short	0x0100
        /*0482*/ 	.byte	0x08
	.zero		1


	//   ....[57]....
        /*0484*/ 	.word	0x000009a0
        /*0488*/ 	.word	0x000000ff
        /*048c*/ 	.word	0x000003a0
        /*0490*/ 	.short	0x0100
        /*0492*/ 	.byte	0x08
	.zero		1


	//   ....[58]....
        /*0494*/ 	.word	0x000009b0
        /*0498*/ 	.word	0x000000ff
        /*049c*/ 	.word	0x000000e8
        /*04a0*/ 	.short	0x0100
        /*04a2*/ 	.byte	0x08
	.zero		1


	//   ....[59]....
        /*04a4*/ 	.word	0x000009c0
        /*04a8*/ 	.word	0x000000ff
        /*04ac*/ 	.word	0x000003a8
        /*04b0*/ 	.short	0x0100
        /*04b2*/ 	.byte	0x08
	.zero		1


	//   ....[60]....
        /*04b4*/ 	.word	0x000009d0
        /*04b8*/ 	.word	0x000000ff
        /*04bc*/ 	.word	0x000000f0
        /*04c0*/ 	.short	0x0100
        /*04c2*/ 	.byte	0x08
	.zero		1


	//   ....[61]....
        /*04c4*/ 	.word	0x000009e0
        /*04c8*/ 	.word	0x000000ff
        /*04cc*/ 	.word	0x000003b0
        /*04d0*/ 	.short	0x0100
        /*04d2*/ 	.byte	0x08
	.zero		1


	//   ....[62]....
        /*04d4*/ 	.word	0x000009f0
        /*04d8*/ 	.word	0x000000ff
        /*04dc*/ 	.word	0x000000f8
        /*04e0*/ 	.short	0x0100
        /*04e2*/ 	.byte	0x08
	.zero		1


	//   ....[63]....
        /*04e4*/ 	.word	0x00000a00
        /*04e8*/ 	.word	0x000000ff
        /*04ec*/ 	.word	0x000003b8
        /*04f0*/ 	.short	0x0100
        /*04f2*/ 	.byte	0x08
	.zero		1


	//   ....[64]....
        /*04f4*/ 	.word	0x00000a10
        /*04f8*/ 	.word	0x000000ff
        /*04fc*/ 	.word	0x00000100
        /*0500*/ 	.short	0x0100
        /*0502*/ 	.byte	0x08
	.zero		1


	//   ....[65]....
        /*0504*/ 	.word	0x00000a20
        /*0508*/ 	.word	0x000000ff
        /*050c*/ 	.word	0x000003c0
        /*0510*/ 	.short	0x0100
        /*0512*/ 	.byte	0x08
	.zero		1


	//   ....[66]....
        /*0514*/ 	.word	0x00000a30
        /*0518*/ 	.word	0x000000ff
        /*051c*/ 	.word	0x00000108
        /*0520*/ 	.short	0x0100
        /*0522*/ 	.byte	0x08
	.zero		1


	//   ....[67]....
        /*0524*/ 	.word	0x00000a40
        /*0528*/ 	.word	0x000000ff
        /*052c*/ 	.word	0x000003c8
        /*0530*/ 	.short	0x0100
        /*0532*/ 	.byte	0x08
	.zero		1


	//   ....[68]....
        /*0534*/ 	.word	0x00000a50
        /*0538*/ 	.word	0x000000ff
        /*053c*/ 	.word	0x00000110
        /*0540*/ 	.short	0x0100
        /*0542*/ 	.byte	0x08
	.zero		1


	//   ....[69]....
        /*0544*/ 	.word	0x00000a60
        /*0548*/ 	.word	0x000000ff
        /*054c*/ 	.word	0x000003d0
        /*0550*/ 	.short	0x0100
        /*0552*/ 	.byte	0x08
	.zero		1


	//   ....[70]....
        /*0554*/ 	.word	0x00000a70
        /*0558*/ 	.word	0x000000ff
        /*055c*/ 	.word	0x00000118
        /*0560*/ 	.short	0x0100
        /*0562*/ 	.byte	0x08
	.zero		1


	//   ....[71]....
        /*0564*/ 	.word	0x00000a80
        /*0568*/ 	.word	0x000000ff
        /*056c*/ 	.word	0x000003d8
        /*0570*/ 	.short	0x0100
        /*0572*/ 	.byte	0x08
	.zero		1


	//   ....[72]....
        /*0574*/ 	.word	0x00000a90
        /*0578*/ 	.word	0x000000ff
        /*057c*/ 	.word	0x00000120
        /*0580*/ 	.short	0x0100
        /*0582*/ 	.byte	0x08
	.zero		1


	//   ....[73]....
        /*0584*/ 	.word	0x00000aa0
        /*0588*/ 	.word	0x000000ff
        /*058c*/ 	.word	0x000003e0
        /*0590*/ 	.short	0x0100
        /*0592*/ 	.byte	0x08
	.zero		1


	//   ....[74]....
        /*0594*/ 	.word	0x00000ab0
        /*0598*/ 	.word	0x000000ff
        /*059c*/ 	.word	0x00000128
        /*05a0*/ 	.short	0x0100
        /*05a2*/ 	.byte	0x08
	.zero		1


	//   ....[75]....
        /*05a4*/ 	.word	0x00000ac0
        /*05a8*/ 	.word	0x000000ff
        /*05ac*/ 	.word	0x000003e8
        /*05b0*/ 	.short	0x0100
        /*05b2*/ 	.byte	0x08
	.zero		1


	//   ....[76]....
        /*05b4*/ 	.word	0x00000ad0
        /*05b8*/ 	.word	0x000000ff
        /*05bc*/ 	.word	0x00000130
        /*05c0*/ 	.short	0x0100
        /*05c2*/ 	.byte	0x08
	.zero		1


	//   ....[77]....
        /*05c4*/ 	.word	0x00000ae0
        /*05c8*/ 	.word	0x000000ff
        /*05cc*/ 	.word	0x000003f0
        /*05d0*/ 	.short	0x0100
        /*05d2*/ 	.byte	0x08
	.zero		1


	//   ....[78]....
        /*05d4*/ 	.word	0x00000af0
        /*05d8*/ 	.word	0x000000ff
        /*05dc*/ 	.word	0x00000138
        /*05e0*/ 	.short	0x0100
        /*05e2*/ 	.byte	0x08
	.zero		1


	//   ....[79]....
        /*05e4*/ 	.word	0x00000b00
        /*05e8*/ 	.word	0x000000ff
        /*05ec*/ 	.word	0x000003f8
        /*05f0*/ 	.short	0x0100
        /*05f2*/ 	.byte	0x08
	.zero		1


	//   ....[80]....
        /*05f4*/ 	.word	0x00000b10
        /*05f8*/ 	.word	0x000000ff
        /*05fc*/ 	.word	0x00000140
        /*0600*/ 	.short	0x0100
        /*0602*/ 	.byte	0x08
	.zero		1


	//   ....[81]....
        /*0604*/ 	.word	0x00000b20
        /*0608*/ 	.word	0x000000ff
        /*060c*/ 	.word	0x00000400
        /*0610*/ 	.short	0x0100
        /*0612*/ 	.byte	0x08
	.zero		1


	//   ....[82]....
        /*0614*/ 	.word	0x00000b30
        /*0618*/ 	.word	0x000000ff
        /*061c*/ 	.word	0x00000148
        /*0620*/ 	.short	0x0100
        /*0622*/ 	.byte	0x08
	.zero		1


	//   ....[83]....
        /*0624*/ 	.word	0x00000b40
        /*0628*/ 	.word	0x000000ff
        /*062c*/ 	.word	0x00000408
        /*0630*/ 	.short	0x0100
        /*0632*/ 	.byte	0x08
	.zero		1


	//   ....[84]....
        /*0634*/ 	.word	0x00000b50
        /*0638*/ 	.word	0x000000ff
        /*063c*/ 	.word	0x00000150
        /*0640*/ 	.short	0x0100
        /*0642*/ 	.byte	0x08
	.zero		1


	//   ....[85]....
        /*0644*/ 	.word	0x00000b60
        /*0648*/ 	.word	0x000000ff
        /*064c*/ 	.word	0x00000410
        /*0650*/ 	.short	0x0100
        /*0652*/ 	.byte	0x08
	.zero		1


	//   ....[86]....
        /*0654*/ 	.word	0x00000b70
        /*0658*/ 	.word	0x000000ff
        /*065c*/ 	.word	0x00000158
        /*0660*/ 	.short	0x0100
        /*0662*/ 	.byte	0x08
	.zero		1


	//   ....[87]....
        /*0664*/ 	.word	0x00000b80
        /*0668*/ 	.word	0x000000ff
        /*066c*/ 	.word	0x00000418
        /*0670*/ 	.short	0x0100
        /*0672*/ 	.byte	0x08
	.zero		1


	//   ....[88]....
        /*0674*/ 	.word	0x00000b90
        /*0678*/ 	.word	0x000000ff
        /*067c*/ 	.word	0x00000160
        /*0680*/ 	.short	0x0100
        /*0682*/ 	.byte	0x08
	.zero		1


	//   ....[89]....
        /*0684*/ 	.word	0x00000ba0
        /*0688*/ 	.word	0x000000ff
        /*068c*/ 	.word	0x00000420
        /*0690*/ 	.short	0x0100
        /*0692*/ 	.byte	0x08
	.zero		1


	//   ....[90]....
        /*0694*/ 	.word	0x00000bb0
        /*0698*/ 	.word	0x000000ff
        /*069c*/ 	.word	0x00000168
        /*06a0*/ 	.short	0x0100
        /*06a2*/ 	.byte	0x08
	.zero		1


	//   ....[91]....
        /*06a4*/ 	.word	0x00000bc0
        /*06a8*/ 	.word	0x000000ff
        /*06ac*/ 	.word	0x00000428
        /*06b0*/ 	.short	0x0100
        /*06b2*/ 	.byte	0x08
	.zero		1


	//   ....[92]....
        /*06b4*/ 	.word	0x00000bd0
        /*06b8*/ 	.word	0x000000ff
        /*06bc*/ 	.word	0x00000170
        /*06c0*/ 	.short	0x0100
        /*06c2*/ 	.byte	0x08
	.zero		1


	//   ....[93]....
        /*06c4*/ 	.word	0x00000be0
        /*06c8*/ 	.word	0x000000ff
        /*06cc*/ 	.word	0x00000430
        /*06d0*/ 	.short	0x0100
        /*06d2*/ 	.byte	0x08
	.zero		1


	//   ....[94]....
        /*06d4*/ 	.word	0x00000bf0
        /*06d8*/ 	.word	0x000000ff
        /*06dc*/ 	.word	0x00000178
        /*06e0*/ 	.short	0x0100
        /*06e2*/ 	.byte	0x08
	.zero		1


	//   ....[95]....
        /*06e4*/ 	.word	0x00000c00
        /*06e8*/ 	.word	0x000000ff
        /*06ec*/ 	.word	0x00000438
        /*06f0*/ 	.short	0x0100
        /*06f2*/ 	.byte	0x08
	.zero		1


	//   ....[96]....
        /*06f4*/ 	.word	0x00000c10
        /*06f8*/ 	.word	0x000000ff
        /*06fc*/ 	.word	0x00000180
        /*0700*/ 	.short	0x0100
        /*0702*/ 	.byte	0x08
	.zero		1


	//   ....[97]....
        /*0704*/ 	.word	0x00000c20
        /*0708*/ 	.word	0x000000ff
        /*070c*/ 	.word	0x00000440
        /*0710*/ 	.short	0x0100
        /*0712*/ 	.byte	0x08
	.zero		1


	//   ....[98]....
        /*0714*/ 	.word	0x00000c30
        /*0718*/ 	.word	0x000000ff
        /*071c*/ 	.word	0x00000188
        /*0720*/ 	.short	0x0100
        /*0722*/ 	.byte	0x08
	.zero		1


	//   ....[99]....
        /*0724*/ 	.word	0x00000c40
        /*0728*/ 	.word	0x000000ff
        /*072c*/ 	.word	0x00000448
        /*0730*/ 	.short	0x0100
        /*0732*/ 	.byte	0x08
	.zero		1


	//   ....[100]....
        /*0734*/ 	.word	0x00000c50
        /*0738*/ 	.word	0x000000ff
        /*073c*/ 	.word	0x00000190
        /*0740*/ 	.short	0x0100
        /*0742*/ 	.byte	0x08
	.zero		1


	//   ....[101]....
        /*0744*/ 	.word	0x00000c60
        /*0748*/ 	.word	0x000000ff
        /*074c*/ 	.word	0x00000450
        /*0750*/ 	.short	0x0100
        /*0752*/ 	.byte	0x08
	.zero		1


	//   ....[102]....
        /*0754*/ 	.word	0x00000c70
        /*0758*/ 	.word	0x000000ff
        /*075c*/ 	.word	0x00000198
        /*0760*/ 	.short	0x0100
        /*0762*/ 	.byte	0x08
	.zero		1


	//   ....[103]....
        /*0764*/ 	.word	0x00000c80
        /*0768*/ 	.word	0x000000ff
        /*076c*/ 	.word	0x00000458
        /*0770*/ 	.short	0x0100
        /*0772*/ 	.byte	0x08
	.zero		1


	//   ....[104]....
        /*0774*/ 	.word	0x00000c90
        /*0778*/ 	.word	0x000000ff
        /*077c*/ 	.word	0x000001a0
        /*0780*/ 	.short	0x0100
        /*0782*/ 	.byte	0x08
	.zero		1


	//   ....[105]....
        /*0784*/ 	.word	0x00000ca0
        /*0788*/ 	.word	0x000000ff
        /*078c*/ 	.word	0x00000460
        /*0790*/ 	.short	0x0100
        /*0792*/ 	.byte	0x08
	.zero		1


	//   ....[106]....
        /*0794*/ 	.word	0x00000cb0
        /*0798*/ 	.word	0x000000ff
        /*079c*/ 	.word	0x000001a8
        /*07a0*/ 	.short	0x0100
        /*07a2*/ 	.byte	0x08
	.zero		1


	//   ....[107]....
        /*07a4*/ 	.word	0x00000cc0
        /*07a8*/ 	.word	0x000000ff
        /*07ac*/ 	.word	0x00000468
        /*07b0*/ 	.short	0x0100
        /*07b2*/ 	.byte	0x08
	.zero		1


	//   ....[108]....
        /*07b4*/ 	.word	0x00000cd0
        /*07b8*/ 	.word	0x000000ff
        /*07bc*/ 	.word	0x000001b0
        /*07c0*/ 	.short	0x0100
        /*07c2*/ 	.byte	0x08
	.zero		1


	//   ....[109]....
        /*07c4*/ 	.word	0x00000ce0
        /*07c8*/ 	.word	0x000000ff
        /*07cc*/ 	.word	0x00000470
        /*07d0*/ 	.short	0x0100
        /*07d2*/ 	.byte	0x08
	.zero		1


	//   ....[110]....
        /*07d4*/ 	.word	0x00000cf0
        /*07d8*/ 	.word	0x000000ff
        /*07dc*/ 	.word	0x000001b8
        /*07e0*/ 	.short	0x0100
        /*07e2*/ 	.byte	0x08
	.zero		1


	//   ....[111]....
        /*07e4*/ 	.word	0x00000d00
        /*07e8*/ 	.word	0x000000ff
        /*07ec*/ 	.word	0x00000478
        /*07f0*/ 	.short	0x0100
        /*07f2*/ 	.byte	0x08
	.zero		1


	//   ....[112]....
        /*07f4*/ 	.word	0x00000d10
        /*07f8*/ 	.word	0x000000ff
        /*07fc*/ 	.word	0x000001c0
        /*0800*/ 	.short	0x0100
        /*0802*/ 	.byte	0x08
	.zero		1


	//   ....[113]....
        /*0804*/ 	.word	0x00000d20
        /*0808*/ 	.word	0x000000ff
        /*080c*/ 	.word	0x00000480
        /*0810*/ 	.short	0x0100
        /*0812*/ 	.byte	0x08
	.zero		1


	//   ....[114]....
        /*0814*/ 	.word	0x00000d30
        /*0818*/ 	.word	0x000000ff
        /*081c*/ 	.word	0x000001c8
        /*0820*/ 	.short	0x0100
        /*0822*/ 	.byte	0x08
	.zero		1


	//   ....[115]....
        /*0824*/ 	.word	0x00000d40
        /*0828*/ 	.word	0x000000ff
        /*082c*/ 	.word	0x00000488
        /*0830*/ 	.short	0x0100
        /*0832*/ 	.byte	0x08
	.zero		1


	//   ....[116]....
        /*0834*/ 	.word	0x00000d50
        /*0838*/ 	.word	0x000000ff
        /*083c*/ 	.word	0x000001d0
        /*0840*/ 	.short	0x0100
        /*0842*/ 	.byte	0x08
	.zero		1


	//   ....[117]....
        /*0844*/ 	.word	0x00000d60
        /*0848*/ 	.word	0x000000ff
        /*084c*/ 	.word	0x00000490
        /*0850*/ 	.short	0x0100
        /*0852*/ 	.byte	0x08
	.zero		1


	//   ....[118]....
        /*0854*/ 	.word	0x00000d70
        /*0858*/ 	.word	0x000000ff
        /*085c*/ 	.word	0x000001d8
        /*0860*/ 	.short	0x0100
        /*0862*/ 	.byte	0x08
	.zero		1


	//   ....[119]....
        /*0864*/ 	.word	0x00000d80
        /*0868*/ 	.word	0x000000ff
        /*086c*/ 	.word	0x00000498
        /*0870*/ 	.short	0x0100
        /*0872*/ 	.byte	0x08
	.zero		1


	//   ....[120]....
        /*0874*/ 	.word	0x00000d90
        /*0878*/ 	.word	0x000000ff
        /*087c*/ 	.word	0x000001e0
        /*0880*/ 	.short	0x0100
        /*0882*/ 	.byte	0x08
	.zero		1


	//   ....[121]....
        /*0884*/ 	.word	0x00000da0
        /*0888*/ 	.word	0x000000ff
        /*088c*/ 	.word	0x000004a0
        /*0890*/ 	.short	0x0100
        /*0892*/ 	.byte	0x08
	.zero		1


	//   ....[122]....
        /*0894*/ 	.word	0x00000db0
        /*0898*/ 	.word	0x000000ff
        /*089c*/ 	.word	0x000001e8
        /*08a0*/ 	.short	0x0100
        /*08a2*/ 	.byte	0x08
	.zero		1


	//   ....[123]....
        /*08a4*/ 	.word	0x00000dc0
        /*08a8*/ 	.word	0x000000ff
        /*08ac*/ 	.word	0x000004a8
        /*08b0*/ 	.short	0x0100
        /*08b2*/ 	.byte	0x08
	.zero		1


	//   ....[124]....
        /*08b4*/ 	.word	0x00000dd0
        /*08b8*/ 	.word	0x000000ff
        /*08bc*/ 	.word	0x000001f0
        /*08c0*/ 	.short	0x0100
        /*08c2*/ 	.byte	0x08
	.zero		1


	//   ....[125]....
        /*08c4*/ 	.word	0x00000de0
        /*08c8*/ 	.word	0x000000ff
        /*08cc*/ 	.word	0x000004b0
        /*08d0*/ 	.short	0x0100
        /*08d2*/ 	.byte	0x08
	.zero		1


	//   ....[126]....
        /*08d4*/ 	.word	0x00000df0
        /*08d8*/ 	.word	0x000000ff
        /*08dc*/ 	.word	0x000001f8
        /*08e0*/ 	.short	0x0100
        /*08e2*/ 	.byte	0x08
	.zero		1


	//   ....[127]....
        /*08e4*/ 	.word	0x00000e00
        /*08e8*/ 	.word	0x000000ff
        /*08ec*/ 	.word	0x000004b8
        /*08f0*/ 	.short	0x0100
        /*08f2*/ 	.byte	0x08
	.zero		1


	//   ....[128]....
        /*08f4*/ 	.word	0x00000e10
        /*08f8*/ 	.word	0x000000ff
        /*08fc*/ 	.word	0x00000200
        /*0900*/ 	.short	0x0100
        /*0902*/ 	.byte	0x08
	.zero		1


	//   ....[129]....
        /*0904*/ 	.word	0x00000e20
        /*0908*/ 	.word	0x000000ff
        /*090c*/ 	.word	0x000004c0
        /*0910*/ 	.short	0x0100
        /*0912*/ 	.byte	0x08
	.zero		1


	//   ....[130]....
        /*0914*/ 	.word	0x00000e30
        /*0918*/ 	.word	0x000000ff
        /*091c*/ 	.word	0x00000208
        /*0920*/ 	.short	0x0100
        /*0922*/ 	.byte	0x08
	.zero		1


	//   ....[131]....
        /*0924*/ 	.word	0x00000e40
        /*0928*/ 	.word	0x000000ff
        /*092c*/ 	.word	0x000004c8
        /*0930*/ 	.short	0x0100
        /*0932*/ 	.byte	0x08
	.zero		1


	//   ....[132]....
        /*0934*/ 	.word	0x00000e50
        /*0938*/ 	.word	0x000000ff
        /*093c*/ 	.word	0x00000210
        /*0940*/ 	.short	0x0100
        /*0942*/ 	.byte	0x08
	.zero		1


	//   ....[133]....
        /*0944*/ 	.word	0x00000e60
        /*0948*/ 	.word	0x000000ff
        /*094c*/ 	.word	0x000004d0
        /*0950*/ 	.short	0x0100
        /*0952*/ 	.byte	0x08
	.zero		1


	//   ....[134]....
        /*0954*/ 	.word	0x00000e70
        /*0958*/ 	.word	0x000000ff
        /*095c*/ 	.word	0x00000218
        /*0960*/ 	.short	0x0100
        /*0962*/ 	.byte	0x08
	.zero		1


	//   ....[135]....
        /*0964*/ 	.word	0x00000e80
        /*0968*/ 	.word	0x000000ff
        /*096c*/ 	.word	0x000004d8
        /*0970*/ 	.short	0x0100
        /*0972*/ 	.byte	0x08
	.zero		1


	//   ....[136]....
        /*0974*/ 	.word	0x00000e90
        /*0978*/ 	.word	0x000000ff
        /*097c*/ 	.word	0x00000220
        /*0980*/ 	.short	0x0100
        /*0982*/ 	.byte	0x08
	.zero		1


	//   ....[137]....
        /*0984*/ 	.word	0x00000ea0
        /*0988*/ 	.word	0x000000ff
        /*098c*/ 	.word	0x000004e0
        /*0990*/ 	.short	0x0100
        /*0992*/ 	.byte	0x08
	.zero		1


	//   ....[138]....
        /*0994*/ 	.word	0x00000eb0
        /*0998*/ 	.word	0x000000ff
        /*099c*/ 	.word	0x00000228
        /*09a0*/ 	.short	0x0100
        /*09a2*/ 	.byte	0x08
	.zero		1


	//   ....[139]....
        /*09a4*/ 	.word	0x00000ec0
        /*09a8*/ 	.word	0x000000ff
        /*09ac*/ 	.word	0x000004e8
        /*09b0*/ 	.short	0x0100
        /*09b2*/ 	.byte	0x08
	.zero		1


	//   ....[140]....
        /*09b4*/ 	.word	0x00000ed0
        /*09b8*/ 	.word	0x000000ff
        /*09bc*/ 	.word	0x00000230
        /*09c0*/ 	.short	0x0100
        /*09c2*/ 	.byte	0x08
	.zero		1


	//   ....[141]....
        /*09c4*/ 	.word	0x00000ee0
        /*09c8*/ 	.word	0x000000ff
        /*09cc*/ 	.word	0x000004f0
        /*09d0*/ 	.short	0x0100
        /*09d2*/ 	.byte	0x08
	.zero		1


	//   ....[142]....
        /*09d4*/ 	.word	0x00000ef0
        /*09d8*/ 	.word	0x000000ff
        /*09dc*/ 	.word	0x00000238
        /*09e0*/ 	.short	0x0100
        /*09e2*/ 	.byte	0x08
	.zero		1


	//   ....[143]....
        /*09e4*/ 	.word	0x00000f00
        /*09e8*/ 	.word	0x000000ff
        /*09ec*/ 	.word	0x000004f8
        /*09f0*/ 	.short	0x0100
        /*09f2*/ 	.byte	0x08
	.zero		1


	//   ....[144]....
        /*09f4*/ 	.word	0x00000f10
        /*09f8*/ 	.word	0x000000ff
        /*09fc*/ 	.word	0x00000240
        /*0a00*/ 	.short	0x0100
        /*0a02*/ 	.byte	0x08
	.zero		1


	//   ....[145]....
        /*0a04*/ 	.word	0x00000f20
        /*0a08*/ 	.word	0x000000ff
        /*0a0c*/ 	.word	0x00000500
        /*0a10*/ 	.short	0x0100
        /*0a12*/ 	.byte	0x08
	.zero		1


	//   ....[146]....
        /*0a14*/ 	.word	0x00000f30
        /*0a18*/ 	.word	0x000000ff
        /*0a1c*/ 	.word	0x00000248
        /*0a20*/ 	.short	0x0100
        /*0a22*/ 	.byte	0x08
	.zero		1


	//   ....[147]....
        /*0a24*/ 	.word	0x00000f40
        /*0a28*/ 	.word	0x000000ff
        /*0a2c*/ 	.word	0x00000508
        /*0a30*/ 	.short	0x0100
        /*0a32*/ 	.byte	0x08
	.zero		1


	//   ....[148]....
        /*0a34*/ 	.word	0x00000f50
        /*0a38*/ 	.word	0x000000ff
        /*0a3c*/ 	.word	0x00000250
        /*0a40*/ 	.short	0x0100
        /*0a42*/ 	.byte	0x08
	.zero		1


	//   ....[149]....
        /*0a44*/ 	.word	0x00000f60
        /*0a48*/ 	.word	0x000000ff
        /*0a4c*/ 	.word	0x00000510
        /*0a50*/ 	.short	0x0100
        /*0a52*/ 	.byte	0x08
	.zero		1


	//   ....[150]....
        /*0a54*/ 	.word	0x00000f70
        /*0a58*/ 	.word	0x000000ff
        /*0a5c*/ 	.word	0x00000258
        /*0a60*/ 	.short	0x0100
        /*0a62*/ 	.byte	0x08
	.zero		1


	//   ....[151]....
        /*0a64*/ 	.word	0x00000f80
        /*0a68*/ 	.word	0x000000ff
        /*0a6c*/ 	.word	0x00000518
        /*0a70*/ 	.short	0x0100
        /*0a72*/ 	.byte	0x08
	.zero		1


	//   ....[152]....
        /*0a74*/ 	.word	0x00000f90
        /*0a78*/ 	.word	0x000000ff
        /*0a7c*/ 	.word	0x00000260
        /*0a80*/ 	.short	0x0100
        /*0a82*/ 	.byte	0x08
	.zero		1


	//   ....[153]....
        /*0a84*/ 	.word	0x00000fa0
        /*0a88*/ 	.word	0x000000ff
        /*0a8c*/ 	.word	0x00000520
        /*0a90*/ 	.short	0x0100
        /*0a92*/ 	.byte	0x08
	.zero		1


	//   ....[154]....
        /*0a94*/ 	.word	0x00000fb0
        /*0a98*/ 	.word	0x000000ff
        /*0a9c*/ 	.word	0x00000268
        /*0aa0*/ 	.short	0x0100
        /*0aa2*/ 	.byte	0x08
	.zero		1


	//   ....[155]....
        /*0aa4*/ 	.word	0x00000fc0
        /*0aa8*/ 	.word	0x000000ff
        /*0aac*/ 	.word	0x00000528
        /*0ab0*/ 	.short	0x0100
        /*0ab2*/ 	.byte	0x08
	.zero		1


	//   ....[156]....
        /*0ab4*/ 	.word	0x00000fd0
        /*0ab8*/ 	.word	0x000000ff
        /*0abc*/ 	.word	0x00000270
        /*0ac0*/ 	.short	0x0100
        /*0ac2*/ 	.byte	0x08
	.zero		1


	//   ....[157]....
        /*0ac4*/ 	.word	0x00000fe0
        /*0ac8*/ 	.word	0x000000ff
        /*0acc*/ 	.word	0x00000530
        /*0ad0*/ 	.short	0x0100
        /*0ad2*/ 	.byte	0x08
	.zero		1


	//   ....[158]....
        /*0ad4*/ 	.word	0x00000ff0
        /*0ad8*/ 	.word	0x000000ff
        /*0adc*/ 	.word	0x00000278
        /*0ae0*/ 	.short	0x0100
        /*0ae2*/ 	.byte	0x08
	.zero		1


	//   ....[159]....
        /*0ae4*/ 	.word	0x00001000
        /*0ae8*/ 	.word	0x000000ff
        /*0aec*/ 	.word	0x00000538
        /*0af0*/ 	.short	0x0100
        /*0af2*/ 	.byte	0x08
	.zero		1


	//   ....[160]....
        /*0af4*/ 	.word	0x00001010
        /*0af8*/ 	.word	0x000000ff
        /*0afc*/ 	.word	0x00000280
        /*0b00*/ 	.short	0x0100
        /*0b02*/ 	.byte	0x08
	.zero		1


	//   ....[161]....
        /*0b04*/ 	.word	0x00001020
        /*0b08*/ 	.word	0x000000ff
        /*0b0c*/ 	.word	0x00000540
        /*0b10*/ 	.short	0x0100
        /*0b12*/ 	.byte	0x08
	.zero		1


	//   ....[162]....
        /*0b14*/ 	.word	0x00001030
        /*0b18*/ 	.word	0x000000ff
        /*0b1c*/ 	.word	0x00000288
        /*0b20*/ 	.short	0x0100
        /*0b22*/ 	.byte	0x08
	.zero		1


	//   ....[163]....
        /*0b24*/ 	.word	0x00001040
        /*0b28*/ 	.word	0x000000ff
        /*0b2c*/ 	.word	0x00000548
        /*0b30*/ 	.short	0x0100
        /*0b32*/ 	.byte	0x08
	.zero		1


	//   ....[164]....
        /*0b34*/ 	.word	0x00001050
        /*0b38*/ 	.word	0x000000ff
        /*0b3c*/ 	.word	0x00000290
        /*0b40*/ 	.short	0x0100
        /*0b42*/ 	.byte	0x08
	.zero		1


	//   ....[165]....
        /*0b44*/ 	.word	0x00001060
        /*0b48*/ 	.word	0x000000ff
        /*0b4c*/ 	.word	0x00000550
        /*0b50*/ 	.short	0x0100
        /*0b52*/ 	.byte	0x08
	.zero		1


	//   ....[166]....
        /*0b54*/ 	.word	0x00001070
        /*0b58*/ 	.word	0x000000ff
        /*0b5c*/ 	.word	0x00000298
        /*0b60*/ 	.short	0x0100
        /*0b62*/ 	.byte	0x08
	.zero		1


	//   ....[167]....
        /*0b64*/ 	.word	0x00001080
        /*0b68*/ 	.word	0x000000ff
        /*0b6c*/ 	.word	0x00000558
        /*0b70*/ 	.short	0x0100
        /*0b72*/ 	.byte	0x08
	.zero		1


	//   ....[168]....
        /*0b74*/ 	.word	0x00001090
        /*0b78*/ 	.word	0x000000ff
        /*0b7c*/ 	.word	0x000002a0
        /*0b80*/ 	.short	0x0100
        /*0b82*/ 	.byte	0x08
	.zero		1


	//   ....[169]....
        /*0b84*/ 	.word	0x000010a0
        /*0b88*/ 	.word	0x000000ff
        /*0b8c*/ 	.word	0x00000560
        /*0b90*/ 	.short	0x0100
        /*0b92*/ 	.byte	0x08
	.zero		1


	//   ....[170]....
        /*0b94*/ 	.word	0x000010b0
        /*0b98*/ 	.word	0x000000ff
        /*0b9c*/ 	.word	0x000002a8
        /*0ba0*/ 	.short	0x0100
        /*0ba2*/ 	.byte	0x08
	.zero		1


	//   ....[171]....
        /*0ba4*/ 	.word	0x000010c0
        /*0ba8*/ 	.word	0x000000ff
        /*0bac*/ 	.word	0x00000568
        /*0bb0*/ 	.short	0x0100
        /*0bb2*/ 	.byte	0x08
	.zero		1


	//   ....[172]....
        /*0bb4*/ 	.word	0x000010d0
        /*0bb8*/ 	.word	0x000000ff
        /*0bbc*/ 	.word	0x000002b0
        /*0bc0*/ 	.short	0x0100
        /*0bc2*/ 	.byte	0x08
	.zero		1


	//   ....[173]....
        /*0bc4*/ 	.word	0x000010e0
        /*0bc8*/ 	.word	0x000000ff
        /*0bcc*/ 	.word	0x00000570
        /*0bd0*/ 	.short	0x0100
        /*0bd2*/ 	.byte	0x08
	.zero		1


	//   ....[174]....
        /*0bd4*/ 	.word	0x000010f0
        /*0bd8*/ 	.word	0x000000ff
        /*0bdc*/ 	.word	0x000002b8
        /*0be0*/ 	.short	0x0100
        /*0be2*/ 	.byte	0x08
	.zero		1


	//   ....[175]....
        /*0be4*/ 	.word	0x00001100
        /*0be8*/ 	.word	0x000000ff
        /*0bec*/ 	.word	0x00000578
        /*0bf0*/ 	.short	0x0100
        /*0bf2*/ 	.byte	0x08
	.zero		1


	//   ....[176]....
        /*0bf4*/ 	.word	0x00001230
        /*0bf8*/ 	.word	0x000000ff
        /*0bfc*/ 	.word	0x00000580
        /*0c00*/ 	.short	0x0100
        /*0c02*/ 	.byte	0x09
	.zero		1


	//   ....[177]....
        /*0c04*/ 	.word	0x00001240
        /*0c08*/ 	.word	0x000000ff
        /*0c0c*/ 	.word	0x00000588
        /*0c10*/ 	.short	0x0100
        /*0c12*/ 	.byte	0x09
	.zero		1


	//   ....[178]....
        /*0c14*/ 	.word	0x00001320
        /*0c18*/ 	.word	0x000000ff
        /*0c1c*/ 	.word	0x00000590
        /*0c20*/ 	.short	0x0100
        /*0c22*/ 	.byte	0x08
	.zero		1


	//   ....[179]....
        /*0c24*/ 	.word	0x00001330
        /*0c28*/ 	.word	0x000000ff
        /*0c2c*/ 	.word	0x00000598
        /*0c30*/ 	.short	0x0100
        /*0c32*/ 	.byte	0x08
	.zero		1


	//   ....[180]....
        /*0c34*/ 	.word	0x00001460
        /*0c38*/ 	.word	0x000000ff
        /*0c3c*/ 	.word	0x000005a0
        /*0c40*/ 	.short	0x0100
        /*0c42*/ 	.byte	0x08
	.zero		1


	//   ....[181]....
        /*0c44*/ 	.word	0x00001470
        /*0c48*/ 	.word	0x000000ff
        /*0c4c*/ 	.word	0x000005b0
        /*0c50*/ 	.short	0x0100
        /*0c52*/ 	.byte	0x08
	.zero		1


	//   ....[182]....
        /*0c54*/ 	.word	0x00001480
        /*0c58*/ 	.word	0x000000ff
        /*0c5c*/ 	.word	0x000005a8
        /*0c60*/ 	.short	0x0100
        /*0c62*/ 	.byte	0x08
	.zero		1


	//   ....[183]....
        /*0c64*/ 	.word	0x00001490
        /*0c68*/ 	.word	0x000000ff
        /*0c6c*/ 	.word	0x000005b8
        /*0c70*/ 	.short	0x0100
        /*0c72*/ 	.byte	0x08
	.zero		1


	//   ....[184]....
        /*0c74*/ 	.word	0x000015b0
        /*0c78*/ 	.word	0x000000ff
        /*0c7c*/ 	.word	0x000005c0
        /*0c80*/ 	.short	0x0100
        /*0c82*/ 	.byte	0x09
	.zero		1


	//   ....[185]....
        /*0c84*/ 	.word	0x000015c0
        /*0c88*/ 	.word	0x000000ff
        /*0c8c*/ 	.word	0x000005e0
        /*0c90*/ 	.short	0x0100
        /*0c92*/ 	.byte	0x09
	.zero		1


	//   ....[186]....
        /*0c94*/ 	.word	0x000015d0
        /*0c98*/ 	.word	0x000000ff
        /*0c9c*/ 	.word	0x000005c8
        /*0ca0*/ 	.short	0x0100
        /*0ca2*/ 	.byte	0x09
	.zero		1


	//   ....[187]....
        /*0ca4*/ 	.word	0x000015e0
        /*0ca8*/ 	.word	0x000000ff
        /*0cac*/ 	.word	0x000005e8
        /*0cb0*/ 	.short	0x0100
        /*0cb2*/ 	.byte	0x09
	.zero		1


	//   ....[188]....
        /*0cb4*/ 	.word	0x000015f0
        /*0cb8*/ 	.word	0x000000ff
        /*0cbc*/ 	.word	0x000005d0
        /*0cc0*/ 	.short	0x0100
        /*0cc2*/ 	.byte	0x09
	.zero		1


	//   ....[189]....
        /*0cc4*/ 	.word	0x00001600
        /*0cc8*/ 	.word	0x000000ff
        /*0ccc*/ 	.word	0x000005f0
        /*0cd0*/ 	.short	0x0100
        /*0cd2*/ 	.byte	0x09
	.zero		1


	//   ....[190]....
        /*0cd4*/ 	.word	0x00001610
        /*0cd8*/ 	.word	0x000000ff
        /*0cdc*/ 	.word	0x000005d8
        /*0ce0*/ 	.short	0x0100
        /*0ce2*/ 	.byte	0x09
	.zero		1


	//   ....[191]....
        /*0ce4*/ 	.word	0x00001620
        /*0ce8*/ 	.word	0x000000ff
        /*0cec*/ 	.word	0x000005f8
        /*0cf0*/ 	.short	0x0100
        /*0cf2*/ 	.byte	0x09
	.zero		1


	//   ....[192]....
        /*0cf4*/ 	.word	0x00001710
        /*0cf8*/ 	.word	0x000000ff
        /*0cfc*/ 	.word	0x00000600
        /*0d00*/ 	.short	0x0100
        /*0d02*/ 	.byte	0x08
	.zero		1


	//   ....[193]....
        /*0d04*/ 	.word	0x00001720
        /*0d08*/ 	.word	0x000000ff
        /*0d0c*/ 	.word	0x00000610
        /*0d10*/ 	.short	0x0100
        /*0d12*/ 	.byte	0x08
	.zero		1


	//   ....[194]....
        /*0d14*/ 	.word	0x00001730
        /*0d18*/ 	.word	0x000000ff
        /*0d1c*/ 	.word	0x00000608
        /*0d20*/ 	.short	0x0100
        /*0d22*/ 	.byte	0x08
	.zero		1


	//   ....[195]....
        /*0d24*/ 	.word	0x00001740
        /*0d28*/ 	.word	0x000000ff
        /*0d2c*/ 	.word	0x00000618
        /*0d30*/ 	.short	0x0100
        /*0d32*/ 	.byte	0x08
	.zero		1


	//   ....[196]....
        /*0d34*/ 	.word	0x00001830
        /*0d38*/ 	.word	0x000000ff
        /*0d3c*/ 	.word	0x00000620
        /*0d40*/ 	.short	0x0100
        /*0d42*/ 	.byte	0x06
	.zero		1


	//   ....[197]....
        /*0d44*/ 	.word	0x00002240
        /*0d48*/ 	.word	0x00000002
        /*0d4c*/ 	.word	0x00000610
        /*0d50*/ 	.short	0x010a
        /*0d52*/ 	.byte	0xff
	.zero		1


	//   ....[198]....
        /*0d54*/ 	.word	0x00002270
        /*0d58*/ 	.word	0x00000002
        /*0d5c*/ 	.word	0x00000600
        /*0d60*/ 	.short	0x0101
        /*0d62*/ 	.byte	0xff
	.zero		1


	//   ....[199]....
        /*0d64*/ 	.word	0x00002340
        /*0d68*/ 	.word	0x000000ff
        /*0d6c*/ 	.word	0x000002c0
        /*0d70*/ 	.short	0x010a
        /*0d72*/ 	.byte	0x08
	.zero		1


	//   ....[200]....
        /*0d74*/ 	.word	0x00002440
        /*0d78*/ 	.word	0x000000ff
        /*0d7c*/ 	.word	0x000002c0
        /*0d80*/ 	.short	0x010a
        /*0d82*/ 	.byte	0x21
	.zero		1


	//   ....[201]....
        /*0d84*/ 	.word	0x000025f0
        /*0d88*/ 	.word	0x000000ff
        /*0d8c*/ 	.word	0x000002c0
        /*0d90*/ 	.short	0x010a
        /*0d92*/ 	.byte	0x08
	.zero		1


	//   ....[202]....
        /*0d94*/ 	.word	0x000026f0
        /*0d98*/ 	.word	0x000000ff
        /*0d9c*/ 	.word	0x00000598
        /*0da0*/ 	.short	0x0101
        /*0da2*/ 	.byte	0x04
	.zero		1


	//   ....[203]....
        /*0da4*/ 	.word	0x00002710
        /*0da8*/ 	.word	0x000000ff
        /*0dac*/ 	.word	0x000002c0
        /*0db0*/ 	.short	0x010a
        /*0db2*/ 	.byte	0x08
	.zero		1


	//   ....[204]....
        /*0db4*/ 	.word	0x00002790
        /*0db8*/ 	.word	0x000000ff
        /*0dbc*/ 	.word	0x000002c0
        /*0dc0*/ 	.short	0x010a
        /*0dc2*/ 	.byte	0x11
	.zero		1


	//   ....[205]....
        /*0dc4*/ 	.word	0x00002920
        /*0dc8*/ 	.word	0x000000ff
        /*0dcc*/ 	.word	0x000002c0
        /*0dd0*/ 	.short	0x010a
        /*0dd2*/ 	.byte	0x08
	.zero		1


	//   ....[206]....
        /*0dd4*/ 	.word	0x00002a70
        /*0dd8*/ 	.word	0x00000002
        /*0ddc*/ 	.word	0x000005a0
        /*0de0*/ 	.short	0x010a
        /*0de2*/ 	.byte	0xff
	.zero		1


	//   ....[207]....
        /*0de4*/ 	.word	0x00002b30
        /*0de8*/ 	.word	0x00000002
        /*0dec*/ 	.word	0x00000000
        /*0df0*/ 	.short	0x0101
        /*0df2*/ 	.byte	0xff
	.zero		1


	//   ....[208]....
        /*0df4*/ 	.word	0x000030a0
        /*0df8*/ 	.word	0x000000ff
        /*0dfc*/ 	.word	0x00000000
        /*0e00*/ 	.short	0x010a
        /*0e02*/ 	.byte	0x05
	.zero		1


	//   ....[209]....
        /*0e04*/ 	.word	0x00003130
        /*0e08*/ 	.word	0x000000ff
        /*0e0c*/ 	.word	0x00000000
        /*0e10*/ 	.short	0x010a
        /*0e12*/ 	.byte	0x05
	.zero		1


	//   ....[210]....
        /*0e14*/ 	.word	0x000031c0
        /*0e18*/ 	.word	0x000000ff
        /*0e1c*/ 	.word	0x00000000
        /*0e20*/ 	.short	0x010a
        /*0e22*/ 	.byte	0x05
	.zero		1


	//   ....[211]....
        /*0e24*/ 	.word	0x00003250
        /*0e28*/ 	.word	0x000000ff
        /*0e2c*/ 	.word	0x00000000
        /*0e30*/ 	.short	0x010a
        /*0e32*/ 	.byte	0x05
	.zero		1


	//   ....[212]....
        /*0e34*/ 	.word	0x000032e0
        /*0e38*/ 	.word	0x000000ff
        /*0e3c*/ 	.word	0x00000000
        /*0e40*/ 	.short	0x010a
        /*0e42*/ 	.byte	0x05
	.zero		1


	//   ....[213]....
        /*0e44*/ 	.word	0x00003370
        /*0e48*/ 	.word	0x000000ff
        /*0e4c*/ 	.word	0x00000000
        /*0e50*/ 	.short	0x010a
        /*0e52*/ 	.byte	0x05
	.zero		1


	//   ....[214]....
        /*0e54*/ 	.word	0x00003400
        /*0e58*/ 	.word	0x000000ff
        /*0e5c*/ 	.word	0x00000000
        /*0e60*/ 	.short	0x010a
        /*0e62*/ 	.byte	0x05
	.zero		1


	//   ....[215]....
        /*0e64*/ 	.word	0x00003490
        /*0e68*/ 	.word	0x000000ff
        /*0e6c*/ 	.word	0x00000000
        /*0e70*/ 	.short	0x010a
        /*0e72*/ 	.byte	0x05
	.zero		1


	//   ....[216]....
        /*0e74*/ 	.word	0x00003630
        /*0e78*/ 	.word	0x00000000
        /*0e7c*/ 	.word	0x00000600
        /*0e80*/ 	.short	0x010a
        /*0e82*/ 	.byte	0xff
	.zero		1


	//   ....[217]....
        /*0e84*/ 	.word	0x000036a0
        /*0e88*/ 	.word	0x00000000
        /*0e8c*/ 	.word	0x00000000
        /*0e90*/ 	.short	0x0101
        /*0e92*/ 	.byte	0xff
	.zero		1


	//   ....[218]....
        /*0e94*/ 	.word	0x000036c0
        /*0e98*/ 	.word	0x000000ff
        /*0e9c*/ 	.word	0x000005b0
        /*0ea0*/ 	.short	0x010a
        /*0ea2*/ 	.byte	0x05
	.zero		1


	//   ....[219]....
        /*0ea4*/ 	.word	0x000037e0
        /*0ea8*/ 	.word	0x00000000
        /*0eac*/ 	.word	0x000005a0
        /*0eb0*/ 	.short	0x010a
        /*0eb2*/ 	.byte	0xff
	.zero		1


	//   ....[220]....
        /*0eb4*/ 	.word	0x000038e0
        /*0eb8*/ 	.word	0x00000000
        /*0ebc*/ 	.word	0x00000000
        /*0ec0*/ 	.short	0x0101
        /*0ec2*/ 	.byte	0xff
	.zero		1


	//   ....[221]....
        /*0ec4*/ 	.word	0x00003970
        /*0ec8*/ 	.word	0x000000ff
        /*0ecc*/ 	.word	0x000005b0
        /*0ed0*/ 	.short	0x0106
        /*0ed2*/ 	.byte	0x05
	.zero		1


	//   ....[222]....
        /*0ed4*/ 	.word	0x00003990
        /*0ed8*/ 	.word	0x000000ff
        /*0edc*/ 	.word	0x000005b0
        /*0ee0*/ 	.short	0x010a
        /*0ee2*/ 	.byte	0x05
	.zero		1


	//   ....[223]....
        /*0ee4*/ 	.word	0x00003a20
        /*0ee8*/ 	.word	0x000000ff
        /*0eec*/ 	.word	0x000005b0
        /*0ef0*/ 	.short	0x0106
        /*0ef2*/ 	.byte	0x04
	.zero		1


	//   ....[224]....
        /*0ef4*/ 	.word	0x00003a60
        /*0ef8*/ 	.word	0x00000000
        /*0efc*/ 	.word	0x000005b0
        /*0f00*/ 	.short	0x010a
        /*0f02*/ 	.byte	0xff
	.zero		1


	//   ....[225]....
        /*0f04*/ 	.word	0x00003ca0
        /*0f08*/ 	.word	0x000000ff
        /*0f0c*/ 	.word	0x00000008
        /*0f10*/ 	.short	0x010a
        /*0f12*/ 	.byte	0x06
	.zero		1


	//   ....[226]....
        /*0f14*/ 	.word	0x00003cc0
        /*0f18*/ 	.word	0x000000ff
        /*0f1c*/ 	.word	0x00000008
        /*0f20*/ 	.short	0x010a
        /*0f22*/ 	.byte	0x06
	.zero		1


	//   ....[227]....
        /*0f24*/ 	.word	0x00003e50
        /*0f28*/ 	.word	0x000000ff
        /*0f2c*/ 	.word	0x00000008
        /*0f30*/ 	.short	0x010a
        /*0f32*/ 	.byte	0x06
	.zero		1


	//   ....[228]....
        /*0f34*/ 	.word	0x00003e70
        /*0f38*/ 	.word	0x000000ff
        /*0f3c*/ 	.word	0x00000008
        /*0f40*/ 	.short	0x010a
        /*0f42*/ 	.byte	0x06
	.zero		1


	//   ....[229]....
        /*0f44*/ 	.word	0x00003f30
        /*0f48*/ 	.word	0x000000ff
        /*0f4c*/ 	.word	0x00000000
        /*0f50*/ 	.short	0x0101
        /*0f52*/ 	.byte	0x07
	.zero		1


	//   ....[230]....
        /*0f54*/ 	.word	0x00004210
        /*0f58*/ 	.word	0x00000000
        /*0f5c*/ 	.word	0x000005a0
        /*0f60*/ 	.short	0x010a
        /*0f62*/ 	.byte	0xff
	.zero		1


	//   ....[231]....
        /*0f64*/ 	.word	0x000042d0
        /*0f68*/ 	.word	0x00000000
        /*0f6c*/ 	.word	0x00000000
        /*0f70*/ 	.short	0x0101
        /*0f72*/ 	.byte	0xff
	.zero		1


	//   ....[232]....
        /*0f74*/ 	.word	0x00004380
        /*0f78*/ 	.word	0x000000ff
        /*0f7c*/ 	.word	0x00000000
        /*0f80*/ 	.short	0x010a
        /*0f82*/ 	.byte	0x06
	.zero		1


	//   ....[233]....
        /*0f84*/ 	.word	0x00004390
        /*0f88*/ 	.word	0x000000ff
        /*0f8c*/ 	.word	0x000005e0
        /*0f90*/ 	.short	0x010a
        /*0f92*/ 	.byte	0x0b
	.zero		1


	//   ....[234]....
        /*0f94*/ 	.word	0x00004450
        /*0f98*/ 	.word	0x000000ff
        /*0f9c*/ 	.word	0x00000000
        /*0fa0*/ 	.short	0x010a
        /*0fa2*/ 	.byte	0x09
	.zero		1


	//   ....[235]....
        /*0fa4*/ 	.word	0x00004590
        /*0fa8*/ 	.word	0x000000ff
        /*0fac*/ 	.word	0x00000000
        /*0fb0*/ 	.short	0x010a
        /*0fb2*/ 	.byte	0x06
	.zero		1


	//   ....[236]....
        /*0fb4*/ 	.word	0x00004790
        /*0fb8*/ 	.word	0x000000ff
        /*0fbc*/ 	.word	0x00000000
        /*0fc0*/ 	.short	0x010a
        /*0fc2*/ 	.byte	0x07
	.zero		1


	//   ....[237]....
        /*0fc4*/ 	.word	0x00004820
        /*0fc8*/ 	.word	0x000000ff
        /*0fcc*/ 	.word	0x00000000
        /*0fd0*/ 	.short	0x010a
        /*0fd2*/ 	.byte	0x07
	.zero		1


	//   ....[238]....
        /*0fd4*/ 	.word	0x000048b0
        /*0fd8*/ 	.word	0x000000ff
        /*0fdc*/ 	.word	0x00000000
        /*0fe0*/ 	.short	0x010a
        /*0fe2*/ 	.byte	0x07
	.zero		1


	//   ....[239]....
        /*0fe4*/ 	.word	0x00004950
        /*0fe8*/ 	.word	0x00000000
        /*0fec*/ 	.word	0x00000000
        /*0ff0*/ 	.short	0x010a
        /*0ff2*/ 	.byte	0xff
	.zero		1


	//   ....[240]....
        /*0ff4*/ 	.word	0x00004990
        /*0ff8*/ 	.word	0x00000000
        /*0ffc*/ 	.word	0x00000000
        /*1000*/ 	.short	0x010a
        /*1002*/ 	.byte	0xff
	.zero		1


	//   ....[241]....
        /*1004*/ 	.word	0x00004a00
        /*1008*/ 	.word	0x000000ff
        /*100c*/ 	.word	0x00000000
        /*1010*/ 	.short	0x0101
        /*1012*/ 	.byte	0x05
	.zero		1


	//   ....[242]....
        /*1014*/ 	.word	0x00004a40
        /*1018*/ 	.word	0x000000ff
        /*101c*/ 	.word	0x00000620
        /*1020*/ 	.short	0x010a
        /*1022*/ 	.byte	0x08
	.zero		1


	//   ....[243]....
        /*1024*/ 	.word	0x00004a90
        /*1028*/ 	.word	0x000000ff
        /*102c*/ 	.word	0x00000000
        /*1030*/ 	.short	0x0101
        /*1032*/ 	.byte	0x05
	.zero		1


	//   ....[244]....
        /*1034*/ 	.word	0x00004eb0
        /*1038*/ 	.word	0x00000000
        /*103c*/ 	.word	0x000005a0
        /*1040*/ 	.short	0x010a
        /*1042*/ 	.byte	0xff
	.zero		1


	//   ....[245]....
        /*1044*/ 	.word	0x00004fa0
        /*1048*/ 	.word	0x00000000
        /*104c*/ 	.word	0x00000000
        /*1050*/ 	.short	0x0101
        /*1052*/ 	.byte	0xff
	.zero		1


	//   ....[246]....
        /*1054*/ 	.word	0x000052c0
        /*1058*/ 	.word	0x000000ff
        /*105c*/ 	.word	0x00000598
        /*1060*/ 	.short	0x010a
        /*1062*/ 	.byte	0x06
	.zero		1


	//   ....[247]....
        /*1064*/ 	.word	0x00005440
        /*1068*/ 	.word	0x000000ff
        /*106c*/ 	.word	0x00000588
        /*1070*/ 	.short	0x010a
        /*1072*/ 	.byte	0x06
	.zero		1


	//   ....[248]....
        /*1074*/ 	.word	0x00005770
        /*1078*/ 	.word	0x000000ff
        /*107c*/ 	.word	0x00000580
        /*1080*/ 	.short	0x010b
        /*1082*/ 	.byte	0x06
	.zero		1


	//   ....[249]....
        /*1084*/ 	.word	0x00005790
        /*1088*/ 	.word	0x000000ff
        /*108c*/ 	.word	0x00000000
        /*1090*/ 	.short	0x0101
        /*1092*/ 	.byte	0x25
	.zero		1


	//   ....[250]....
        /*1094*/ 	.word	0x000057d0
        /*1098*/ 	.word	0x00000000
        /*109c*/ 	.word	0x00000588
        /*10a0*/ 	.short	0x010a
        /*10a2*/ 	.byte	0xff
	.zero		1


	//   ....[251]....
        /*10a4*/ 	.word	0x00005b00
        /*10a8*/ 	.word	0x00000000
        /*10ac*/ 	.word	0x000005a0
        /*10b0*/ 	.short	0x010a
        /*10b2*/ 	.byte	0xff
	.zero		1


	//   ....[252]....
        /*10b4*/ 	.word	0x00005c10
        /*10b8*/ 	.word	0x00000000
        /*10bc*/ 	.word	0x00000000
        /*10c0*/ 	.short	0x0101
        /*10c2*/ 	.byte	0xff
	.zero		1


	//   ....[253]....
        /*10c4*/ 	.word	0x00006560
        /*10c8*/ 	.word	0x000000ff
        /*10cc*/ 	.word	0x00000580
        /*10d0*/ 	.short	0x010a
        /*10d2*/ 	.byte	0x2b
	.zero		1


	//   ....[254]....
        /*10d4*/ 	.word	0x00006570
        /*10d8*/ 	.word	0x0000004a
        /*10dc*/ 	.word	0x000005c0
        /*10e0*/ 	.short	0x010a
        /*10e2*/ 	.byte	0xff
	.zero		1


	//   ....[255]....
        /*10e4*/ 	.word	0x000066a0
        /*10e8*/ 	.word	0x000000ff
        /*10ec*/ 	.word	0x00000580
        /*10f0*/ 	.short	0x010a
        /*10f2*/ 	.byte	0x2b
	.zero		1


	//   ....[0]....
        /*10f4*/ 	.word	0x00006770
        /*10f8*/ 	.word	0x000000ff
        /*10fc*/ 	.word	0x00000000
        /*1100*/ 	.short	0x0101
        /*1102*/ 	.byte	0x04
	.zero		1


	//   ....[1]....
        /*1104*/ 	.word	0x000067d0
        /*1108*/ 	.word	0x0000004a
        /*110c*/ 	.word	0x000005c0
        /*1110*/ 	.short	0x010a
        /*1112*/ 	.byte	0xff
	.zero		1


	//   ....[2]....
        /*1114*/ 	.word	0x00006a70
        /*1118*/ 	.word	0x0000004a
        /*111c*/ 	.word	0x00000000
        /*1120*/ 	.short	0x0101
        /*1122*/ 	.byte	0xff
	.zero		1


	//   ....[3]....
        /*1124*/ 	.word	0x00007000
        /*1128*/ 	.word	0x00000002
        /*112c*/ 	.word	0x00000610
        /*1130*/ 	.short	0x010a
        /*1132*/ 	.byte	0xff
	.zero		1


	//   ....[4]....
        /*1134*/ 	.word	0x00007060
        /*1138*/ 	.word	0x00000002
        /*113c*/ 	.word	0x000002c0
        /*1140*/ 	.short	0x010a
        /*1142*/ 	.byte	0xff
	.zero		1


	//   ....[5]....
        /*1144*/ 	.word	0x000070c0
        /*1148*/ 	.word	0x00000002
        /*114c*/ 	.word	0x000002c0
        /*1150*/ 	.short	0x010a
        /*1152*/ 	.byte	0xff
	.zero		1


	//   ....[6]....
        /*1154*/ 	.word	0x00007110
        /*1158*/ 	.word	0x00000002
        /*115c*/ 	.word	0x000005a0
        /*1160*/ 	.short	0x010a
        /*1162*/ 	.byte	0xff
	.zero		1


	//   ....[7]....
        /*1164*/ 	.word	0x00007170
        /*1168*/ 	.word	0x00000002
        /*116c*/ 	.word	0x00000000
        /*1170*/ 	.short	0x010a
        /*1172*/ 	.byte	0xff
	.zero		1


	//   ....[8]....
        /*1174*/ 	.word	0x000071d0
        /*1178*/ 	.word	0x00000002
        /*117c*/ 	.word	0x00000000
        /*1180*/ 	.short	0x010a
        /*1182*/ 	.byte	0xff
	.zero		1


	//   ....[9]....
        /*1184*/ 	.word	0x00007230
        /*1188*/ 	.word	0x00000002
        /*118c*/ 	.word	0x00000000
        /*1190*/ 	.short	0x010a
        /*1192*/ 	.byte	0xff
	.zero		1


	//   ....[10]....
        /*1194*/ 	.word	0x00007290
        /*1198*/ 	.word	0x00000002
        /*119c*/ 	.word	0x00000000
        /*11a0*/ 	.short	0x010a
        /*11a2*/ 	.byte	0xff
	.zero		1


	//   ....[11]....
        /*11a4*/ 	.word	0x000072f0
        /*11a8*/ 	.word	0x00000002
        /*11ac*/ 	.word	0x00000000
        /*11b0*/ 	.short	0x010a
        /*11b2*/ 	.byte	0xff
	.zero		1


	//   ....[12]....
        /*11b4*/ 	.word	0x00007350
        /*11b8*/ 	.word	0x00000002
        /*11bc*/ 	.word	0x00000000
        /*11c0*/ 	.short	0x010a
        /*11c2*/ 	.byte	0xff
	.zero		1


	//   ....[13]....
        /*11c4*/ 	.word	0x000073b0
        /*11c8*/ 	.word	0x00000002
        /*11cc*/ 	.word	0x00000000
        /*11d0*/ 	.short	0x010a
        /*11d2*/ 	.byte	0xff
	.zero		1


	//   ....[14]....
        /*11d4*/ 	.word	0x00007410
        /*11d8*/ 	.word	0x00000002
        /*11dc*/ 	.word	0x00000000
        /*11e0*/ 	.short	0x010a
        /*11e2*/ 	.byte	0xff
	.zero		1


	//   ....[15]....
        /*11e4*/ 	.word	0x00007460
        /*11e8*/ 	.word	0x00000000
        /*11ec*/ 	.word	0x00000600
        /*11f0*/ 	.short	0x010a
        /*11f2*/ 	.byte	0xff
	.zero		1


	//   ....[16]....
        /*11f4*/ 	.word	0x000074c0
        /*11f8*/ 	.word	0x00000000
        /*11fc*/ 	.word	0x000005b0
        /*1200*/ 	.short	0x010a
        /*1202*/ 	.byte	0xff
	.zero		1


	//   ....[17]....
        /*1204*/ 	.word	0x00007510
        /*1208*/ 	.word	0x00000000
        /*120c*/ 	.word	0x000005a0
        /*1210*/ 	.short	0x010a
        /*1212*/ 	.byte	0xff
	.zero		1


	//   ....[18]....
        /*1214*/ 	.word	0x00007570
        /*1218*/ 	.word	0x00000000
        /*121c*/ 	.word	0x000005b0
        /*1220*/ 	.short	0x010a
        /*1222*/ 	.byte	0xff
	.zero		1


	//   ....[19]....
        /*1224*/ 	.word	0x000075d0
        /*1228*/ 	.word	0x00000004
        /*122c*/ 	.word	0x00000008
        /*1230*/ 	.short	0x010a
        /*1232*/ 	.byte	0xff
	.zero		1


	//   ....[20]....
        /*1234*/ 	.word	0x000076b0
        /*1238*/ 	.word	0x00000002
        /*123c*/ 	.word	0x00000008
        /*1240*/ 	.short	0x010a
        /*1242*/ 	.byte	0xff
	.zero		1


	//   ....[21]....
        /*1244*/ 	.word	0x00007700
        /*1248*/ 	.word	0x00000000
        /*124c*/ 	.word	0x000005a0
        /*1250*/ 	.short	0x010a
        /*1252*/ 	.byte	0xff
	.zero		1


	//   ....[22]....
        /*1254*/ 	.word	0x00007760
        /*1258*/ 	.word	0x00000000
        /*125c*/ 	.word	0x000005e0
        /*1260*/ 	.short	0x010a
        /*1262*/ 	.byte	0xff
	.zero		1


	//   ....[23]....
        /*1264*/ 	.word	0x000077c0
        /*1268*/ 	.word	0x00000000
        /*126c*/ 	.word	0x00000000
        /*1270*/ 	.short	0x010a
        /*1272*/ 	.byte	0xff
	.zero		1


	//   ....[24]....
        /*1274*/ 	.word	0x00007820
        /*1278*/ 	.word	0x00000000
        /*127c*/ 	.word	0x00000000
        /*1280*/ 	.short	0x010a
        /*1282*/ 	.byte	0xff
	.zero		1


	//   ....[25]....
        /*1284*/ 	.word	0x00007880
        /*1288*/ 	.word	0x00000000
        /*128c*/ 	.word	0x00000000
        /*1290*/ 	.short	0x010a
        /*1292*/ 	.byte	0xff
	.zero		1


	//   ....[26]....
        /*1294*/ 	.word	0x000078e0
        /*1298*/ 	.word	0x00000000
        /*129c*/ 	.word	0x00000000
        /*12a0*/ 	.short	0x010a
        /*12a2*/ 	.byte	0xff
	.zero		1


	//   ....[27]....
        /*12a4*/ 	.word	0x00007940
        /*12a8*/ 	.word	0x00000000
        /*12ac*/ 	.word	0x00000620
        /*12b0*/ 	.short	0x010a
        /*12b2*/ 	.byte	0xff
	.zero		1


	//   ....[28]....
        /*12b4*/ 	.word	0x00007990
        /*12b8*/ 	.word	0x00000000
        /*12bc*/ 	.word	0x000005a0
        /*12c0*/ 	.short	0x010a
        /*12c2*/ 	.byte	0xff
	.zero		1


	//   ....[29]....
        /*12c4*/ 	.word	0x000079f0
        /*12c8*/ 	.word	0x00000000
        /*12cc*/ 	.word	0x00000598
        /*12d0*/ 	.short	0x010a
        /*12d2*/ 	.byte	0xff
	.zero		1


	//   ....[30]....
        /*12d4*/ 	.word	0x00007a50
        /*12d8*/ 	.word	0x00000000
        /*12dc*/ 	.word	0x00000588
        /*12e0*/ 	.short	0x010a
        /*12e2*/ 	.byte	0xff
	.zero		1


	//   ....[31]....
        /*12e4*/ 	.word	0x00007aa0
        /*12e8*/ 	.word	0x00000000
        /*12ec*/ 	.word	0x000005a0
        /*12f0*/ 	.short	0x010a
        /*12f2*/ 	.byte	0xff
	.zero		1


	//   ....[32]....
        /*12f4*/ 	.word	0x00007b00
        /*12f8*/ 	.word	0x00000000
        /*12fc*/ 	.word	0x00000580
        /*1300*/ 	.short	0x010a
        /*1302*/ 	.byte	0xff
	.zero		1


	//   ....[33]....
        /*1304*/ 	.word	0x00007b50
        /*1308*/ 	.word	0x0000004a
        /*130c*/ 	.word	0x000005c0
        /*1310*/ 	.short	0x010a
        /*1312*/ 	.byte	0xff
	.zero		1


	//----- nvinfo : EIATTR_NUM_MBARRIERS
	.align		4
.L_47:
        /*1314*/ 	.byte	0x03, 0x38
        /*1316*/ 	.short	0x00c5


	//----- nvinfo : EIATTR_EXIT_INSTR_OFFSETS
	.align		4
        /*1318*/ 	.byte	0x04, 0x1c
        /*131a*/ 	.short	(.L_49 - .L_48)


	//   ....[0]....
.L_48:
        /*131c*/ 	.word	0x00003520


	//   ....[1]....
        /*1320*/ 	.word	0x00003a30


	//   ....[2]....
        /*1324*/ 	.word	0x00003a90


	//   ....[3]....
        /*1328*/ 	.word	0x00004cc0


	//   ....[4]....
        /*132c*/ 	.word	0x00005800


	//   ....[5]....
        /*1330*/ 	.word	0x00005840


	//   ....[6]....
        /*1334*/ 	.word	0x00006ff0


	//----- nvinfo : EIATTR_MAX_THREADS
	.align		4
.L_49:
        /*1338*/ 	.byte	0x04, 0x05
        /*133a*/ 	.short	(.L_51 - .L_50)
.L_50:
        /*133c*/ 	.word	0x00000100
        /*1340*/ 	.word	0x00000001
        /*1344*/ 	.word	0x00000001


	//----- nvinfo : EIATTR_CRS_STACK_SIZE
	.align		4
.L_51:
        /*1348*/ 	.byte	0x04, 0x1e
        /*134a*/ 	.short	(.L_53 - .L_52)
.L_52:
        /*134c*/ 	.word	0x00000000


	//----- nvinfo : EIATTR_CBANK_PARAM_SIZE
	.align		4
.L_53:
        /*1350*/ 	.byte	0x03, 0x19
        /*1352*/ 	.short	0x0800


	//----- nvinfo : EIATTR_PARAM_CBANK
	.align		4
        /*1354*/ 	.byte	0x04, 0x0a
        /*1356*/ 	.short	(.L_55 - .L_54)
	.align		4
.L_54:
        /*1358*/ 	.word	index@(.nv.constant0._ZN7cutlass13device_kernelINS_4gemm6kernel13GemmUniversalIN4cute5tupleIJiiiiEEENS1_10collective13CollectiveMmaINS1_35MainloopSm100TmaUmmaWarpSpecializedILi88ELi2ELi4ENS5_IJNS4_1CILi2EEENSA_ILi1EEESC_EEEEENS5_IJNSA_ILi128EEENSA_ILi32EEESG_EEENS_12float_e4m3_tENS5_IJlSC_lEEESI_SJ_NS4_8TiledMMAINS4_8MMA_AtomIJNS4_10MMA_TraitsINS4_25SM100_MMA_F8F6F4_2x1SM_SSEJSI_SI_fSF_SG_NS4_17integral_constantINS4_4UMMA5MajorELSQ_0EEESR_NSO_INSP_7ScaleInELSS_0EEEST_EEEEEENS4_6LayoutINS5_IJSC_SC_SC_EEENS5_IJNSA_ILi0EEESY_SY_EEEEENS5_IJNS4_10UnderscoreES11_S11_EEEEENS4_18SM100_TMA_2SM_LOADENS4_14ComposedLayoutINS4_7SwizzleILi1ELi4ELi3EEENS4_18smem_ptr_flag_bitsILi8EEENSW_INS5_IJNSA_ILi8EEESG_EEENS5_IJSG_SC_EEEEEEEvNS4_8identityES14_S1E_vS1F_EENS_8epilogue10collective18CollectiveEpilogueINS1H_23Sm100TmaWarpSpecializedILi1ELi1ELi16ELb0ELb0EEEJNS5_IJNSA_ILi64EEESG_SG_EEENS5_IJNSW_IS1M_SC_EENSW_ISG_SC_EEEEESI_SJ_SI_SJ_NS1H_6fusion15FusionCallbacksIS1L_NS1R_17LinearCombinationISI_fSI_fLNS_15FloatRoundStyleE2EEES1N_S1Q_JEEENS4_5SM1004TMEM4LOAD26SM100_TMEM_LOAD_32dp32b16xENS4_13SM90_TMA_LOADES1E_NS4_39AutoVectorizingCopyWithAssumedAlignmentILi128EEENS4_14SM90_TMA_STOREES1E_S23_S23_EEEvvEEEEvNT_6ParamsE)
        /*135c*/ 	.short	0x0380
        /*135e*/ 	.short	0x0800


	//----- nvinfo : EIATTR_SW_WAR
	.align		4
.L_55:
        /*1360*/ 	.byte	0x04, 0x36
        /*1362*/ 	.short	(.L_57 - .L_56)
.L_56:
        /*1364*/ 	.word	0x00000008
.L_57:


//--------------------- .nv.callgraph             --------------------------
	.section	.nv.callgraph,"",@"SHT_CUDA_CALLGRAPH"
	.align	4
	.sectionentsize	8
	.align		4
        /*0000*/ 	.word	0x00000000
	.align		4
        /*0004*/ 	.word	0xffffffff
	.align		4
        /*0008*/ 	.word	index@(_ZN7cutlass13device_kernelINS_4gemm6kernel13GemmUniversalIN4cute5tupleIJiiiiEEENS1_10collective13CollectiveMmaINS1_35MainloopSm100TmaUmmaWarpSpecializedILi88ELi2ELi4ENS5_IJNS4_1CILi2EEENSA_ILi1EEESC_EEEEENS5_IJNSA_ILi128EEENSA_ILi32EEESG_EEENS_12float_e4m3_tENS5_IJlSC_lEEESI_SJ_NS4_8TiledMMAINS4_8MMA_AtomIJNS4_10MMA_TraitsINS4_25SM100_MMA_F8F6F4_2x1SM_SSEJSI_SI_fSF_SG_NS4_17integral_constantINS4_4UMMA5MajorELSQ_0EEESR_NSO_INSP_7ScaleInELSS_0EEEST_EEEEEENS4_6LayoutINS5_IJSC_SC_SC_EEENS5_IJNSA_ILi0EEESY_SY_EEEEENS5_IJNS4_10UnderscoreES11_S11_EEEEENS4_18SM100_TMA_2SM_LOADENS4_14ComposedLayoutINS4_7SwizzleILi1ELi4ELi3EEENS4_18smem_ptr_flag_bitsILi8EEENSW_INS5_IJNSA_ILi8EEESG_EEENS5_IJSG_SC_EEEEEEEvNS4_8identityES14_S1E_vS1F_EENS_8epilogue10collective18CollectiveEpilogueINS1H_23Sm100TmaWarpSpecializedILi1ELi1ELi16ELb0ELb0EEEJNS5_IJNSA_ILi64EEESG_SG_EEENS5_IJNSW_IS1M_SC_EENSW_ISG_SC_EEEEESI_SJ_SI_SJ_NS1H_6fusion15FusionCallbacksIS1L_NS1R_17LinearCombinationISI_fSI_fLNS_15FloatRoundStyleE2EEES1N_S1Q_JEEENS4_5SM1004TMEM4LOAD26SM100_TMEM_LOAD_32dp32b16xENS4_13SM90_TMA_LOADES1E_NS4_39AutoVectorizingCopyWithAssumedAlignmentILi128EEENS4_14SM90_TMA_STOREES1E_S23_S23_EEEvvEEEEvNT_6ParamsE)
	.align		4
        /*000c*/ 	.word	index@(__assertfail)
	.align		4
        /*0010*/ 	.word	0x00000000
	.align		4
        /*0014*/ 	.word	0xfffffffe
	.align		4
        /*0018*/ 	.word	0x00000000
	.align		4
        /*001c*/ 	.word	0xfffffffd
	.align		4
        /*0020*/ 	.word	0x00000000
	.align		4
        /*0024*/ 	.word	0xfffffffc


//--------------------- .nv.constant4             --------------------------
	.section	.nv.constant4,"a",@progbits
	.align	8
	.align		8
.nv.constant4:
        /*0000*/ 	.dword	__assertfail
	.align		8
        /*0008*/ 	.dword	__unnamed_1
	.align		8
        /*0010*/ 	.dword	__unnamed_2
	.align		8
        /*0018*/ 	.dword	_ZN40_INTERNAL_9e4279c7_4_k_cu_125b837d_158244cuda3std3__45__cpo5beginE
	.align		8
        /*0020*/ 	.dword	_ZN40_INTERNAL_9e4279c7_4_k_cu_125b837d_158244cuda3std3__45__cpo3endE
	.align		8
        /*0028*/ 	.dword	_ZN40_INTERNAL_9e4279c7_4_k_cu_125b837d_158244cuda3std3__45__cpo6cbeginE
	.align		8
        /*0030*/ 	.dword	_ZN40_INTERNAL_9e4279c7_4_k_cu_125b837d_158244cuda3std3__45__cpo4cendE
	.align		8
        /*0038*/ 	.dword	_ZN40_INTERNAL_9e4279c7_4_k_cu_125b837d_158244cuda3std3__442_GLOBAL__N__9e4279c7_4_k_cu_125b837d_158246ignoreE
	.align		8
        /*0040*/ 	.dword	_ZN40_INTERNAL_9e4279c7_4_k_cu_125b837d_158244cuda3std3__419piecewise_constructE
	.align		8
        /*0048*/ 	.dword	_ZN40_INTERNAL_9e4279c7_4_k_cu_125b837d_158244cuda3std3__48in_placeE
	.align		8
        /*0050*/ 	.dword	_ZN40_INTERNAL_9e4279c7_4_k_cu_125b837d_158244cuda3std6ranges3__45__cpo4swapE
	.align		8
        /*0058*/ 	.dword	_ZN40_INTERNAL_9e4279c7_4_k_cu_125b837d_158244cuda3std6ranges3__45__cpo9iter_moveE
	.align		8
        /*0060*/ 	.dword	_ZN40_INTERNAL_9e4279c7_4_k_cu_125b837d_158244cute7productE
	.align		8
        /*0068*/ 	.dword	_ZN40_INTERNAL_9e4279c7_4_k_cu_125b837d_158244cute1_E
	.align		8
        /*0070*/ 	.dword	$str$25
	.align		8
        /*0078*/ 	.dword	$str$26
	.align		8
        /*0080*/ 	.dword	$str$27
	.align		8
        /*0088*/ 	.dword	$str$28


//--------------------- .text._ZN7cutlass13device_kernelINS_4gemm6kernel13GemmUniversalIN4cute5tupleIJiiiiEEENS1_10collective13CollectiveMmaINS1_35MainloopSm100TmaUmmaWarpSpecializedILi88ELi2ELi4ENS5_IJNS4_1CILi2EEENSA_ILi1EEESC_EEEEENS5_IJNSA_ILi128EEENSA_ILi32EEESG_EEENS_12float_e4m3_tENS5_IJlSC_lEEESI_SJ_NS4_8TiledMMAINS4_8MMA_AtomIJNS4_10MMA_TraitsINS4_25SM100_MMA_F8F6F4_2x1SM_SSEJSI_SI_fSF_SG_NS4_17integral_constantINS4_4UMMA5MajorELSQ_0EEESR_NSO_INSP_7ScaleInELSS_0EEEST_EEEEEENS4_6LayoutINS5_IJSC_SC_SC_EEENS5_IJNSA_ILi0EEESY_SY_EEEEENS5_IJNS4_10UnderscoreES11_S11_EEEEENS4_18SM100_TMA_2SM_LOADENS4_14ComposedLayoutINS4_7SwizzleILi1ELi4ELi3EEENS4_18smem_ptr_flag_bitsILi8EEENSW_INS5_IJNSA_ILi8EEESG_EEENS5_IJSG_SC_EEEEEEEvNS4_8identityES14_S1E_vS1F_EENS_8epilogue10collective18CollectiveEpilogueINS1H_23Sm100TmaWarpSpecializedILi1ELi1ELi16ELb0ELb0EEEJNS5_IJNSA_ILi64EEESG_SG_EEENS5_IJNSW_IS1M_SC_EENSW_ISG_SC_EEEEESI_SJ_SI_SJ_NS1H_6fusion15FusionCallbacksIS1L_NS1R_17LinearCombinationISI_fSI_fLNS_15FloatRoundStyleE2EEES1N_S1Q_JEEENS4_5SM1004TMEM4LOAD26SM100_TMEM_LOAD_32dp32b16xENS4_13SM90_TMA_LOADES1E_NS4_39AutoVectorizingCopyWithAssumedAlignmentILi128EEENS4_14SM90_TMA_STOREES1E_S23_S23_EEEvvEEEEvNT_6ParamsE --------------------------
	.section	.text._ZN7cutlass13device_kernelINS_4gemm6kernel13GemmUniversalIN4cute5tupleIJiiiiEEENS1_10collective13CollectiveMmaINS1_35MainloopSm100TmaUmmaWarpSpecializedILi88ELi2ELi4ENS5_IJNS4_1CILi2EEENSA_ILi1EEESC_EEEEENS5_IJNSA_ILi128EEENSA_ILi32EEESG_EEENS_12float_e4m3_tENS5_IJlSC_lEEESI_SJ_NS4_8TiledMMAINS4_8MMA_AtomIJNS4_10MMA_TraitsINS4_25SM100_MMA_F8F6F4_2x1SM_SSEJSI_SI_fSF_SG_NS4_17integral_constantINS4_4UMMA5MajorELSQ_0EEESR_NSO_INSP_7ScaleInELSS_0EEEST_EEEEEENS4_6LayoutINS5_IJSC_SC_SC_EEENS5_IJNSA_ILi0EEESY_SY_EEEEENS5_IJNS4_10UnderscoreES11_S11_EEEEENS4_18SM100_TMA_2SM_LOADENS4_14ComposedLayoutINS4_7SwizzleILi1ELi4ELi3EEENS4_18smem_ptr_flag_bitsILi8EEENSW_INS5_IJNSA_ILi8EEESG_EEENS5_IJSG_SC_EEEEEEEvNS4_8identityES14_S1E_vS1F_EENS_8epilogue10collective18CollectiveEpilogueINS1H_23Sm100TmaWarpSpecializedILi1ELi1ELi16ELb0ELb0EEEJNS5_IJNSA_ILi64EEESG_SG_EEENS5_IJNSW_IS1M_SC_EENSW_ISG_SC_EEEEESI_SJ_SI_SJ_NS1H_6fusion15FusionCallbacksIS1L_NS1R_17LinearCombinationISI_fSI_fLNS_15FloatRoundStyleE2EEES1N_S1Q_JEEENS4_5SM1004TMEM4LOAD26SM100_TMEM_LOAD_32dp32b16xENS4_13SM90_TMA_LOADES1E_NS4_39AutoVectorizingCopyWithAssumedAlignmentILi128EEENS4_14SM90_TMA_STOREES1E_S23_S23_EEEvvEEEEvNT_6ParamsE,"ax",@progbits
	.align	128
.text._ZN7cutlass13device_kernelINS_4gemm6kernel13GemmUniversalIN4cute5tupleIJiiiiEEENS1_10collective13CollectiveMmaINS1_35MainloopSm100TmaUmmaWarpSpecializedILi88ELi2ELi4ENS5_IJNS4_1CILi2EEENSA_ILi1EEESC_EEEEENS5_IJNSA_ILi128EEENSA_ILi32EEESG_EEENS_12float_e4m3_tENS5_IJlSC_lEEESI_SJ_NS4_8TiledMMAINS4_8MMA_AtomIJNS4_10MMA_TraitsINS4_25SM100_MMA_F8F6F4_2x1SM_SSEJSI_SI_fSF_SG_NS4_17integral_constantINS4_4UMMA5MajorELSQ_0EEESR_NSO_INSP_7ScaleInELSS_0EEEST_EEEEEENS4_6LayoutINS5_IJSC_SC_SC_EEENS5_IJNSA_ILi0EEESY_SY_EEEEENS5_IJNS4_10UnderscoreES11_S11_EEEEENS4_18SM100_TMA_2SM_LOADENS4_14ComposedLayoutINS4_7SwizzleILi1ELi4ELi3EEENS4_18smem_ptr_flag_bitsILi8EEENSW_INS5_IJNSA_ILi8EEESG_EEENS5_IJSG_SC_EEEEEEEvNS4_8identityES14_S1E_vS1F_EENS_8epilogue10collective18CollectiveEpilogueINS1H_23Sm100TmaWarpSpecializedILi1ELi1ELi16ELb0ELb0EEEJNS5_IJNSA_ILi64EEESG_SG_EEENS5_IJNSW_IS1M_SC_EENSW_ISG_SC_EEEEESI_SJ_SI_SJ_NS1H_6fusion15FusionCallbacksIS1L_NS1R_17LinearCombinationISI_fSI_fLNS_15FloatRoundStyleE2EEES1N_S1Q_JEEENS4_5SM1004TMEM4LOAD26SM100_TMEM_LOAD_32dp32b16xENS4_13SM90_TMA_LOADES1E_NS4_39AutoVectorizingCopyWithAssumedAlignmentILi128EEENS4_14SM90_TMA_STOREES1E_S23_S23_EEEvvEEEEvNT_6ParamsE:
        .type           _ZN7cutlass13device_kernelINS_4gemm6kernel13GemmUniversalIN4cute5tupleIJiiiiEEENS1_10collective13CollectiveMmaINS1_35MainloopSm100TmaUmmaWarpSpecializedILi88ELi2ELi4ENS5_IJNS4_1CILi2EEENSA_ILi1EEESC_EEEEENS5_IJNSA_ILi128EEENSA_ILi32EEESG_EEENS_12float_e4m3_tENS5_IJlSC_lEEESI_SJ_NS4_8TiledMMAINS4_8MMA_AtomIJNS4_10MMA_TraitsINS4_25SM100_MMA_F8F6F4_2x1SM_SSEJSI_SI_fSF_SG_NS4_17integral_constantINS4_4UMMA5MajorELSQ_0EEESR_NSO_INSP_7ScaleInELSS_0EEEST_EEEEEENS4_6LayoutINS5_IJSC_SC_SC_EEENS5_IJNSA_ILi0EEESY_SY_EEEEENS5_IJNS4_10UnderscoreES11_S11_EEEEENS4_18SM100_TMA_2SM_LOADENS4_14ComposedLayoutINS4_7SwizzleILi1ELi4ELi3EEENS4_18smem_ptr_flag_bitsILi8EEENSW_INS5_IJNSA_ILi8EEESG_EEENS5_IJSG_SC_EEEEEEEvNS4_8identityES14_S1E_vS1F_EENS_8epilogue10collective18CollectiveEpilogueINS1H_23Sm100TmaWarpSpecializedILi1ELi1ELi16ELb0ELb0EEEJNS5_IJNSA_ILi64EEESG_SG_EEENS5_IJNSW_IS1M_SC_EENSW_ISG_SC_EEEEESI_SJ_SI_SJ_NS1H_6fusion15FusionCallbacksIS1L_NS1R_17LinearCombinationISI_fSI_fLNS_15FloatRoundStyleE2EEES1N_S1Q_JEEENS4_5SM1004TMEM4LOAD26SM100_TMEM_LOAD_32dp32b16xENS4_13SM90_TMA_LOADES1E_NS4_39AutoVectorizingCopyWithAssumedAlignmentILi128EEENS4_14SM90_TMA_STOREES1E_S23_S23_EEEvvEEEEvNT_6ParamsE,@function
        .size           _ZN7cutlass13device_kernelINS_4gemm6kernel13GemmUniversalIN4cute5tupleIJiiiiEEENS1_10collective13CollectiveMmaINS1_35MainloopSm100TmaUmmaWarpSpecializedILi88ELi2ELi4ENS5_IJNS4_1CILi2EEENSA_ILi1EEESC_EEEEENS5_IJNSA_ILi128EEENSA_ILi32EEESG_EEENS_12float_e4m3_tENS5_IJlSC_lEEESI_SJ_NS4_8TiledMMAINS4_8MMA_AtomIJNS4_10MMA_TraitsINS4_25SM100_MMA_F8F6F4_2x1SM_SSEJSI_SI_fSF_SG_NS4_17integral_constantINS4_4UMMA5MajorELSQ_0EEESR_NSO_INSP_7ScaleInELSS_0EEEST_EEEEEENS4_6LayoutINS5_IJSC_SC_SC_EEENS5_IJNSA_ILi0EEESY_SY_EEEEENS5_IJNS4_10UnderscoreES11_S11_EEEEENS4_18SM100_TMA_2SM_LOADENS4_14ComposedLayoutINS4_7SwizzleILi1ELi4ELi3EEENS4_18smem_ptr_flag_bitsILi8EEENSW_INS5_IJNSA_ILi8EEESG_EEENS5_IJSG_SC_EEEEEEEvNS4_8identityES14_S1E_vS1F_EENS_8epilogue10collective18CollectiveEpilogueINS1H_23Sm100TmaWarpSpecializedILi1ELi1ELi16ELb0ELb0EEEJNS5_IJNSA_ILi64EEESG_SG_EEENS5_IJNSW_IS1M_SC_EENSW_ISG_SC_EEEEESI_SJ_SI_SJ_NS1H_6fusion15FusionCallbacksIS1L_NS1R_17LinearCombinationISI_fSI_fLNS_15FloatRoundStyleE2EEES1N_S1Q_JEEENS4_5SM1004TMEM4LOAD26SM100_TMEM_LOAD_32dp32b16xENS4_13SM90_TMA_LOADES1E_NS4_39AutoVectorizingCopyWithAssumedAlignmentILi128EEENS4_14SM90_TMA_STOREES1E_S23_S23_EEEvvEEEEvNT_6ParamsE,(.L_x_165 - _ZN7cutlass13device_kernelINS_4gemm6kernel13GemmUniversalIN4cute5tupleIJiiiiEEENS1_10collective13CollectiveMmaINS1_35MainloopSm100TmaUmmaWarpSpecializedILi88ELi2ELi4ENS5_IJNS4_1CILi2EEENSA_ILi1EEESC_EEEEENS5_IJNSA_ILi128EEENSA_ILi32EEESG_EEENS_12float_e4m3_tENS5_IJlSC_lEEESI_SJ_NS4_8TiledMMAINS4_8MMA_AtomIJNS4_10MMA_TraitsINS4_25SM100_MMA_F8F6F4_2x1SM_SSEJSI_SI_fSF_SG_NS4_17integral_constantINS4_4UMMA5MajorELSQ_0EEESR_NSO_INSP_7ScaleInELSS_0EEEST_EEEEEENS4_6LayoutINS5_IJSC_SC_SC_EEENS5_IJNSA_ILi0EEESY_SY_EEEEENS5_IJNS4_10UnderscoreES11_S11_EEEEENS4_18SM100_TMA_2SM_LOADENS4_14ComposedLayoutINS4_7SwizzleILi1ELi4ELi3EEENS4_18smem_ptr_flag_bitsILi8EEENSW_INS5_IJNSA_ILi8EEESG_EEENS5_IJSG_SC_EEEEEEEvNS4_8identityES14_S1E_vS1F_EENS_8epilogue10collective18CollectiveEpilogueINS1H_23Sm100TmaWarpSpecializedILi1ELi1ELi16ELb0ELb0EEEJNS5_IJNSA_ILi64EEESG_SG_EEENS5_IJNSW_IS1M_SC_EENSW_ISG_SC_EEEEESI_SJ_SI_SJ_NS1H_6fusion15FusionCallbacksIS1L_NS1R_17LinearCombinationISI_fSI_fLNS_15FloatRoundStyleE2EEES1N_S1Q_JEEENS4_5SM1004TMEM4LOAD26SM100_TMEM_LOAD_32dp32b16xENS4_13SM90_TMA_LOADES1E_NS4_39AutoVectorizingCopyWithAssumedAlignmentILi128EEENS4_14SM90_TMA_STOREES1E_S23_S23_EEEvvEEEEvNT_6ParamsE)
        .other          _ZN7cutlass13device_kernelINS_4gemm6kernel13GemmUniversalIN4cute5tupleIJiiiiEEENS1_10collective13CollectiveMmaINS1_35MainloopSm100TmaUmmaWarpSpecializedILi88ELi2ELi4ENS5_IJNS4_1CILi2EEENSA_ILi1EEESC_EEEEENS5_IJNSA_ILi128EEENSA_ILi32EEESG_EEENS_12float_e4m3_tENS5_IJlSC_lEEESI_SJ_NS4_8TiledMMAINS4_8MMA_AtomIJNS4_10MMA_TraitsINS4_25SM100_MMA_F8F6F4_2x1SM_SSEJSI_SI_fSF_SG_NS4_17integral_constantINS4_4UMMA5MajorELSQ_0EEESR_NSO_INSP_7ScaleInELSS_0EEEST_EEEEEENS4_6LayoutINS5_IJSC_SC_SC_EEENS5_IJNSA_ILi0EEESY_SY_EEEEENS5_IJNS4_10UnderscoreES11_S11_EEEEENS4_18SM100_TMA_2SM_LOADENS4_14ComposedLayoutINS4_7SwizzleILi1ELi4ELi3EEENS4_18smem_ptr_flag_bitsILi8EEENSW_INS5_IJNSA_ILi8EEESG_EEENS5_IJSG_SC_EEEEEEEvNS4_8identityES14_S1E_vS1F_EENS_8epilogue10collective18CollectiveEpilogueINS1H_23Sm100TmaWarpSpecializedILi1ELi1ELi16ELb0ELb0EEEJNS5_IJNSA_ILi64EEESG_SG_EEENS5_IJNSW_IS1M_SC_EENSW_ISG_SC_EEEEESI_SJ_SI_SJ_NS1H_6fusion15FusionCallbacksIS1L_NS1R_17LinearCombinationISI_fSI_fLNS_15FloatRoundStyleE2EEES1N_S1Q_JEEENS4_5SM1004TMEM4LOAD26SM100_TMEM_LOAD_32dp32b16xENS4_13SM90_TMA_LOADES1E_NS4_39AutoVectorizingCopyWithAssumedAlignmentILi128EEENS4_14SM90_TMA_STOREES1E_S23_S23_EEEvvEEEEvNT_6ParamsE,@"STO_CUDA_ENTRY STV_DEFAULT"
_ZN7cutlass13device_kernelINS_4gemm6kernel13GemmUniversalIN4cute5tupleIJiiiiEEENS1_10collective13CollectiveMmaINS1_35MainloopSm100TmaUmmaWarpSpecializedILi88ELi2ELi4ENS5_IJNS4_1CILi2EEENSA_ILi1EEESC_EEEEENS5_IJNSA_ILi128EEENSA_ILi32EEESG_EEENS_12float_e4m3_tENS5_IJlSC_lEEESI_SJ_NS4_8TiledMMAINS4_8MMA_AtomIJNS4_10MMA_TraitsINS4_25SM100_MMA_F8F6F4_2x1SM_SSEJSI_SI_fSF_SG_NS4_17integral_constantINS4_4UMMA5MajorELSQ_0EEESR_NSO_INSP_7ScaleInELSS_0EEEST_EEEEEENS4_6LayoutINS5_IJSC_SC_SC_EEENS5_IJNSA_ILi0EEESY_SY_EEEEENS5_IJNS4_10UnderscoreES11_S11_EEEEENS4_18SM100_TMA_2SM_LOADENS4_14ComposedLayoutINS4_7SwizzleILi1ELi4ELi3EEENS4_18smem_ptr_flag_bitsILi8EEENSW_INS5_IJNSA_ILi8EEESG_EEENS5_IJSG_SC_EEEEEEEvNS4_8identityES14_S1E_vS1F_EENS_8epilogue10collective18CollectiveEpilogueINS1H_23Sm100TmaWarpSpecializedILi1ELi1ELi16ELb0ELb0EEEJNS5_IJNSA_ILi64EEESG_SG_EEENS5_IJNSW_IS1M_SC_EENSW_ISG_SC_EEEEESI_SJ_SI_SJ_NS1H_6fusion15FusionCallbacksIS1L_NS1R_17LinearCombinationISI_fSI_fLNS_15FloatRoundStyleE2EEES1N_S1Q_JEEENS4_5SM1004TMEM4LOAD26SM100_TMEM_LOAD_32dp32b16xENS4_13SM90_TMA_LOADES1E_NS4_39AutoVectorizingCopyWithAssumedAlignmentILi128EEENS4_14SM90_TMA_STOREES1E_S23_S23_EEEvvEEEEvNT_6ParamsE:
[----:B------:R-:W1:Y:S01]  /*0000*/  LDC R1, c[0x0][0x37c] ;  /* 0x0000df00ff017b82 */ /* 0x000e620000000800 */
[----:B------:R-:W2:Y:S01]  /*0010*/  S2R R64, SR_TID.X ;  /* 0x0000000000407919 */ /* 0x000ea20000002100 */
[----:B------:R-:W3:Y:S06]  /*0020*/  LDCU.64 UR6, c[0x0][0x890] ;  /* 0x00011200ff0677ac */ /* 0x000eec0008000a00 */
[----:B------:R-:W4:Y:S01]  /*0030*/  S2UR UR37, SR_CgaCtaId ;  /* 0x00000000002579c3 */ /* 0x000f220000008800 */
[----:B------:R-:W-:Y:S02]  /*0040*/  PRMT R60, RZ, 0x7610, R60 ;  /* 0x00007610ff3c7816 */ /* 0x000fe4000000003c */
[----:B------:R-:W-:Y:S01]  /*0050*/  ELECT P1, URZ, PT ;  /* 0x0000000000ff782f */ /* 0x000fe20003820000 */
[----:B------:R-:W1:Y:S01]  /*0060*/  LDCU.64 UR40, c[0x0][0x358] ;  /* 0x00006b00ff2877ac */ /* 0x000e620008000a00 */
[----:B---3--:R-:W-:-:S04]  /*0070*/  UISETP.NE.U32.AND UP0, UPT, UR6, URZ, UPT ;  /* 0x000000ff0600728c */ /* 0x008fc8000bf05070 */
[----:B------:R-:W-:Y:S02]  /*0080*/  UISETP.NE.AND.EX UP0, UPT, UR7, URZ, UPT, UP0 ;  /* 0x000000ff0700728c */ /* 0x000fe4000bf05300 */
[----:B----4-:R-:W-:Y:S02]  /*0090*/  ULOP3.LUT UR5, UR37, 0x1, URZ, 0xc0, !UPT ;  /* 0x0000000125057892 */ /* 0x010fe4000f8ec0ff */
[----:B------:R-:W-:Y:S01]  /*00a0*/  ULOP3.LUT UR4, UR37, 0x1, URZ, 0x3c, !UPT ;  /* 0x0000000125047892 */ /* 0x000fe2000f8e3cff */
[----:B--2---:R-:W-:-:S05]  /*00b0*/  SHF.R.U32.HI R66, RZ, 0x5, R64 ;  /* 0x00000005ff427819 */ /* 0x004fca0000011640 */
[----:B------:R-:W2:Y:S02]  /*00c0*/  SHFL.IDX PT, R0, R66, RZ, 0x1f ;  /* 0x00001fff42007589 */ /* 0x000ea400000e0000 */
[----:B--2---:R-:W-:Y:S01]  /*00d0*/  R2UR UR10, R0 ;  /* 0x00000000000a72ca */ /* 0x004fe200000e0000 */
[----:B-1----:R-:W-:-:S14]  /*00e0*/  BRA.U UP0, `(.L_x_0) ;  /* 0x00000001002c7547 */ /* 0x002fdc000b800000 */
[----:B------:R-:W1:Y:S02]  /*00f0*/  LDCU.64 UR8, c[0x0][0x888] ;  /* 0x00011100ff0877ac */ /* 0x000e640008000a00 */
[----:B-1----:R-:W-:-:S04]  /*0100*/  UISETP.NE.U32.AND UP0, UPT, UR8, URZ, UPT ;  /* 0x000000ff0800728c */ /* 0x002fc8000bf05070 */
[----:B------:R-:W-:-:S09]  /*0110*/  UISETP.NE.AND.EX UP0, UPT, UR9, URZ, UPT, UP0 ;  /* 0x000000ff0900728c */ /* 0x000fd2000bf05300 */
[----:B------:R-:W-:Y:S05]  /*0120*/  BRA.U !UP0, `(.L_x_1) ;  /* 0x0000000108107547 */ /* 0x000fea000b800000 */
[----:B------:R-:W1:Y:S02]  /*0130*/  LDC.64 R34, c[0x0][0x888] ;  /* 0x00022200ff227b82 */ /* 0x000e640000000a00 */
[----:B-1----:R1:W5:Y:S01]  /*0140*/  LDG.E R34, desc[UR40][R34.64] ;  /* 0x0000002822227981 */ /* 0x002362000c1e1900 */
[----:B------:R-:W-:Y:S01]  /*0150*/  HFMA2 R60, -RZ, RZ, 0, 5.9604644775390625e-08 ;  /* 0x00000001ff3c7431 */ /* 0x000fe200000001ff */
[----:B------:R-:W-:Y:S05]  /*0160*/  BRA `(.L_x_0) ;  /* 0x00000000000c7947 */ /* 0x000fea0003800000 */
.L_x_1:
[----:B------:R-:W1:Y:S01]  /*0170*/  LDCU UR8, c[0x0][0x880] ;  /* 0x00011000ff0877ac */ /* 0x000e620008000800 */
[----:B------:R-:W-:Y:S01]  /*0180*/  HFMA2 R60, -RZ, RZ, 0, 5.9604644775390625e-08 ;  /* 0x00000001ff3c7431 */ /* 0x000fe200000001ff */
[----:B-1----:R-:W-:-:S07]  /*0190*/  MOV R34, UR8 ;  /* 0x0000000800227c02 */ /* 0x002fce0008000f00 */
.L_x_0:
[----:B------:R-:W2:Y:S02]  /*01a0*/  LDCU.64 UR8, c[0x0][0x8b0] ;  /* 0x00011600ff0877ac */ /* 0x000ea40008000a00 */
[----:B--2---:R-:W-:-:S04]  /*01b0*/  UISETP.NE.U32.AND UP0, UPT, UR8, URZ, UPT ;  /* 0x000000ff0800728c */ /* 0x004fc8000bf05070 */
[----:B------:R-:W-:-:S09]  /*01c0*/  UISETP.NE.AND.EX UP0, UPT, UR9, URZ, UPT, UP0 ;  /* 0x000000ff0900728c */ /* 0x000fd2000bf05300 */
[----:B------:R-:W-:Y:S05]  /*01d0*/  BRA.U UP0, `(.L_x_2) ;  /* 0x0000000100247547 */ /* 0x000fea000b800000 */
[----:B------:R-:W2:Y:S02]  /*01e0*/  LDCU.64 UR8, c[0x0][0x8a8] ;  /* 0x00011500ff0877ac */ /* 0x000ea40008000a00 */
[----:B--2---:R-:W-:-:S04]  /*01f0*/  UISETP.NE.U32.AND UP0, UPT, UR8, URZ, UPT ;  /* 0x000000ff0800728c */ /* 0x004fc8000bf05070 */
[----:B------:R-:W-:-:S09]  /*0200*/  UISETP.NE.AND.EX UP0, UPT, UR9, URZ, UPT, UP0 ;  /* 0x000000ff0900728c */ /* 0x000fd2000bf05300 */
[----:B------:R-:W-:Y:S05]  /*0210*/  BRA.U !UP0, `(.L_x_3) ;  /* 0x00000001080c7547 */ /* 0x000fea000b800000 */
[----:B------:R-:W2:Y:S02]  /*0220*/  LDC.64 R2, c[0x0][0x8a8] ;  /* 0x00022a00ff027b82 */ /* 0x000ea40000000a00 */
[----:B--2---:R2:W5:Y:S01]  /*0230*/  LDG.E R33, desc[UR40][R2.64] ;  /* 0x0000002802217981 */ /* 0x004562000c1e1900 */
[----:B------:R-:W-:Y:S05]  /*0240*/  BRA `(.L_x_2) ;  /* 0x0000000000087947 */ /* 0x000fea0003800000 */
.L_x_3:
[----:B------:R-:W2:Y:S02]  /*0250*/  LDCU UR8, c[0x0][0x8a0] ;  /* 0x00011400ff0877ac */ /* 0x000ea40008000800 */
[----:B--2---:R-:W-:Y:S02]  /*0260*/  MOV R33, UR8 ;  /* 0x0000000800217c02 */ /* 0x004fe40008000f00 */
.L_x_2:
[----:B------:R-:W-:Y:S01]  /*0270*/  IMAD.U32 R0, RZ, RZ, UR10 ;  /* 0x0000000aff007e24 */ /* 0x000fe2000f8e00ff */
[----:B------:R-:W-:Y:S04]  /*0280*/  BSSY.RECONVERGENT B0, `(.L_x_4) ;  /* 0x000000c000007945 */ /* 0x000fe80003800200 */
[C---:B------:R-:W-:Y:S02]  /*0290*/  ISETP.NE.OR P2, PT, R0.reuse, 0x1, !P1 ;  /* 0x000000010000780c */ /* 0x040fe40004f45670 */
[----:B------:R-:W-:-:S11]  /*02a0*/  ISETP.NE.OR P0, PT, R0, 0x3, !P1 ;  /* 0x000000030000780c */ /* 0x000fd60004f05670 */
[----:B------:R-:W-:Y:S05]  /*02b0*/  @P2 BRA `(.L_x_5) ;  /* 0x0000000000202947 */ /* 0x000fea0003800000 */
[----:B------:R-:W3:Y:S02]  /*02c0*/  LDCU.64 UR8, c[0x0][0x348] ;  /* 0x00006900ff0877ac */ /* 0x000ee40008000a00 */
[----:B---3--:R-:W-:Y:S02]  /*02d0*/  UIADD3 UR12, UP1, UPT, UR8, 0x80, URZ ;  /* 0x00000080080c7890 */ /* 0x008fe4000ff3e0ff */
[----:B------:R-:W-:Y:S02]  /*02e0*/  UIADD3 UR8, UP0, UPT, UR8, 0x180, URZ ;  /* 0x0000018008087890 */ /* 0x000fe4000ff1e0ff */
[----:B------:R-:W-:Y:S02]  /*02f0*/  UIADD3.X UR13, UPT, UPT, URZ, UR9, URZ, UP1, !UPT ;  /* 0x00000009ff0d7290 */ /* 0x000fe40008ffe4ff */
[----:B------:R-:W-:-:S07]  /*0300*/  UIADD3.X UR9, UPT, UPT, URZ, UR9, URZ, UP0, !UPT ;  /* 0x00000009ff097290 */ /* 0x000fce00087fe4ff */
[----:B------:R3:W-:Y:S02]  /*0310*/  UTMACCTL.PF [UR12] ;  /* 0x000000000c0079b9 */ /* 0x0007e40008040000 */
[----:B------:R3:W-:Y:S02]  /*0320*/  UTMACCTL.PF [UR8] ;  /* 0x00000000080079b9 */ /* 0x0007e40008040000 */
[----:B---3--:R-:W-:Y:S01]  /*0330*/  NOP ;  /* 0x0000000000007918 */ /* 0x008fe20000000000 */
.L_x_5:
[----:B------:R-:W-:Y:S05]  /*0340*/  BSYNC.RECONVERGENT B0 ;  /* 0x0000000000007941 */ /* 0x000fea0003800200 */
.L_x_4:
[----:B------:R-:W-:Y:S04]  /*0350*/  BSSY.RECONVERGENT B0, `(.L_x_6) ;  /* 0x000000a000007945 */ /* 0x000fe80003800200 */
        /* <DEDUP_REMOVED lines=9> */
.L_x_7:
[----:B------:R-:W-:Y:S05]  /*03f0*/  BSYNC.RECONVERGENT B0 ;  /* 0x0000000000007941 */ /* 0x000fea0003800200 */
.L_x_6:
[----:B------:R-:W3:Y:S01]  /*0400*/  LDCU.64 UR8, c[0x0][0x888] ;  /* 0x00011100ff0877ac */ /* 0x000ee20008000a00 */
[----:B------:R-:W-:Y:S02]  /*0410*/  UISETP.EQ.U32.AND UP1, UPT, UR6, URZ, UPT ;  /* 0x000000ff0600728c */ /* 0x000fe4000bf22070 */
[----:B------:R-:W-:Y:S02]  /*0420*/  UPLOP3.LUT UP5, UPT, UPT, UPT, UPT, 0x80, 0x8 ;  /* 0x000000000008789c */ /* 0x000fe40003faf070 */
[----:B---3--:R-:W-:-:S04]  /*0430*/  UISETP.NE.U32.AND UP0, UPT, UR8, URZ, UPT ;  /* 0x000000ff0800728c */ /* 0x008fc8000bf05070 */
[----:B------:R-:W-:-:S04]  /*0440*/  UISETP.NE.AND.EX UP0, UPT, UR9, URZ, UPT, UP0 ;  /* 0x000000ff0900728c */ /* 0x000fc8000bf05300 */
[----:B------:R-:W-:-:S04]  /*0450*/  UISETP.EQ.OR.EX UP2, UPT, UR7, URZ, !UP0, UP1 ;  /* 0x000000ff0700728c */ /* 0x000fc8000c742710 */
[----:B------:R-:W-:-:S05]  /*0460*/  UP2UR UR44, UPR, URZ, 0x4 ;  /* 0x00000004ff2c7883 */ /* 0x000fca0008000000 */
[----:B------:R-:W-:Y:S07]  /*0470*/  BRA.U !UP2, `(.L_x_8) ;  /* 0x000000010a207547 */ /* 0x000fee000b800000 */
[----:B------:R-:W-:Y:S01]  /*0480*/  UISETP.NE.U32.AND UP2, UPT, UR6, URZ, UPT ;  /* 0x000000ff0600728c */ /* 0x000fe2000bf45070 */
[----:B-----5:R-:W-:Y:S01]  /*0490*/  FSETP.NEU.AND P0, PT, R34, RZ, PT ;  /* 0x000000ff2200720b */ /* 0x020fe20003f0d000 */
[----:B------:R-:W-:Y:S02]  /*04a0*/  USEL UR6, URZ, 0xffffffff, UP0 ;  /* 0xffffffffff067887 */ /* 0x000fe40008000000 */
[----:B------:R-:W-:-:S10]  /*04b0*/  UISETP.NE.AND.EX UP2, UPT, UR7, URZ, UPT, UP2 ;  /* 0x000000ff0700728c */ /* 0x000fd4000bf45320 */
[----:B------:R-:W-:Y:S01]  /*04c0*/  VOTEU.ANY UP1, P0 ;  /* 0x0000000000ff7886 */ /* 0x000fe20000020100 */
[----:B------:R-:W-:-:S04]  /*04d0*/  @!UP2 USEL UR6, URZ, 0xffffffff, UP1 ;  /* 0xffffffffff06a887 */ /* 0x000fc80008800000 */
[----:B------:R-:W-:-:S04]  /*04e0*/  ULOP3.LUT UR6, UR6, 0x1, URZ, 0xc0, !UPT ;  /* 0x0000000106067892 */ /* 0x000fc8000f8ec0ff */
[----:B------:R-:W-:-:S11]  /*04f0*/  UISETP.NE.U32.AND UP5, UPT, UR6, 0x1, UPT ;  /* 0x000000010600788c */ /* 0x000fd6000bfa5070 */
.L_x_8:
[----:B------:R-:W3:Y:S01]  /*0500*/  SHFL.IDX PT, R0, R66, RZ, 0x1f ;  /* 0x00001fff42007589 */ /* 0x000ee200000e0000 */
[----:B------:R-:W-:-:S04]  /*0510*/  UISETP.NE.AND UP1, UPT, UR10, 0x2, UPT ;  /* 0x000000020a00788c */ /* 0x000fc8000bf25270 */
[----:B------:R-:W-:Y:S02]  /*0520*/  UISETP.EQ.AND UP2, UPT, UR5, URZ, !UP1 ;  /* 0x000000ff0500728c */ /* 0x000fe4000cf42270 */
[----:B------:R-:W-:-:S04]  /*0530*/  USEL UR7, URZ, 0x1, UP1 ;  /* 0x00000001ff077887 */ /* 0x000fc80008800000 */
[----:B------:R-:W-:Y:S02]  /*0540*/  PLOP3.LUT P5, PT, P1, PT, UP2, 0x80, 0x8 ;  /* 0x000000000008781c */ /* 0x000fe40000faf028 */
[----:B---3--:R-:W-:-:S13]  /*0550*/  ISETP.NE.AND P0, PT, R0, RZ, PT ;  /* 0x000000ff0000720c */ /* 0x008fda0003f05270 */
[----:B------:R-:W-:Y:S05]  /*0560*/  @P0 BRA `(.L_x_9) ;  /* 0x0000000800f00947 */ /* 0x000fea0003800000 */
[----:B------:R-:W-:Y:S01]  /*0570*/  ELECT P0, URZ, PT ;  /* 0x0000000000ff782f */ /* 0x000fe20003800000 */
[----:B------:R-:W-:-:S12]  /*0580*/  BSSY.RECONVERGENT B0, `(.L_x_9) ;  /* 0x00000ba000007945 */ /* 0x000fd80003800200 */
[----:B------:R-:W-:Y:S05]  /*0590*/  @!P0 BRA `(.L_x_10) ;  /* 0x0000000800e08947 */ /* 0x000fea0003800000 */
[----:B------:R-:W-:Y:S01]  /*05a0*/  UMOV UR8, 0x400 ;  /* 0x0000040000087882 */ /* 0x000fe20000000000 */
[----:B------:R-:W-:Y:S01]  /*05b0*/  UMOV UR6, 0x1 ;  /* 0x0000000100067882 */ /* 0x000fe20000000000 */
[----:B------:R-:W-:Y:S02]  /*05c0*/  ULEA UR8, UR37, UR8, 0x18 ;  /* 0x0000000825087291 */ /* 0x000fe4000f8ec0ff */
[----:B------:R-:W-:-:S04]  /*05d0*/  UIADD3 UR12, UPT, UPT, -UR6, 0x100000, URZ ;  /* 0x00100000060c7890 */ /* 0x000fc8000fffe1ff */
[----:B------:R-:W-:Y:S02]  /*05e0*/  USHF.L.U32 UR13, UR12, 0xb, URZ ;  /* 0x0000000b0c0d7899 */ /* 0x000fe400080006ff */
[----:B------:R-:W-:Y:S01]  /*05f0*/  USHF.L.U32 UR12, UR12, 0x1, URZ ;  /* 0x000000010c0c7899 */ /* 0x000fe200080006ff */
[----:B------:R-:W3:Y:S11]  /*0600*/  FENCE.VIEW.ASYNC.S ;  /* 0x00000000000073c6 */ /* 0x000ef60000000000 */
[----:B---3--:R3:W4:Y:S01]  /*0610*/  SYNCS.EXCH.64 URZ, [UR8], UR12 ;  /* 0x0000000c08ff75b2 */ /* 0x0087220008000100 */
[----:B------:R3:W1:Y:S01]  /*0620*/  SYNCS.EXCH.64 URZ, [UR8+0x2c0], UR12 ;  /* 0x0002c00c08ff75b2 */ /* 0x0006620008000100 */
        /* <DEDUP_REMOVED lines=173> */
[----:B------:R3:W1:Y:S02]  /*1100*/  SYNCS.EXCH.64 URZ, [UR8+0x578], UR12 ;  /* 0x0005780c08ff75b2 */ /* 0x0006640008000100 */
[----:B---34-:R-:W-:Y:S01]  /*1110*/  NOP ;  /* 0x0000000000007918 */ /* 0x018fe20000000000 */
.L_x_10:
[----:B------:R-:W-:Y:S05]  /*1120*/  BSYNC.RECONVERGENT B0 ;  /* 0x0000000000007941 */ /* 0x000fea0003800200 */
.L_x_9:
[----:B------:R-:W3:Y:S01]  /*1130*/  SHFL.IDX PT, R0, R66, RZ, 0x1f ;  /* 0x00001fff42007589 */ /* 0x000ee200000e0000 */
[----:B------:R-:W-:Y:S01]  /*1140*/  NOP ;  /* 0x0000000000007918 */ /* 0x000fe20000000000 */
[----:B---3--:R-:W-:-:S13]  /*1150*/  ISETP.NE.AND P0, PT, R0, 0x1, PT ;  /* 0x000000010000780c */ /* 0x008fda0003f05270 */
[----:B------:R-:W-:Y:S05]  /*1160*/  @P0 BRA `(.L_x_11) ;  /* 0x00000000003c0947 */ /* 0x000fea0003800000 */
[----:B------:R-:W-:Y:S01]  /*1170*/  UMOV UR9, 0x400 ;  /* 0x0000040000097882 */ /* 0x000fe20000000000 */
[----:B------:R-:W-:Y:S01]  /*1180*/  UMOV UR8, 0x20 ;  /* 0x0000002000087882 */ /* 0x000fe20000000000 */
[----:B------:R-:W-:Y:S01]  /*1190*/  UMOV UR6, 0x80 ;  /* 0x0000008000067882 */ /* 0x000fe20000000000 */
[----:B------:R-:W-:Y:S02]  /*11a0*/  ULEA UR9, UR37, UR9, 0x18 ;  /* 0x0000000925097291 */ /* 0x000fe4000f8ec0ff */
[----:B------:R-:W-:-:S04]  /*11b0*/  UIADD3 UR12, UPT, UPT, -UR8, 0x100000, URZ ;  /* 0x00100000080c7890 */ /* 0x000fc8000fffe1ff */
[----:B------:R-:W-:Y:S02]  /*11c0*/  USHF.L.U32 UR13, UR12, 0xb, URZ ;  /* 0x0000000b0c0d7899 */ /* 0x000fe400080006ff */
[----:B------:R-:W-:Y:S02]  /*11d0*/  USHF.L.U32 UR12, UR12, 0x1, URZ ;  /* 0x000000010c0c7899 */ /* 0x000fe400080006ff */
[----:B------:R-:W-:-:S04]  /*11e0*/  UIADD3 UR14, UPT, UPT, -UR6, 0x100000, URZ ;  /* 0x00100000060e7890 */ /* 0x000fc8000fffe1ff */
[----:B------:R-:W-:Y:S02]  /*11f0*/  USHF.L.U32 UR15, UR14, 0xb, URZ ;  /* 0x0000000b0e0f7899 */ /* 0x000fe400080006ff */
[----:B------:R-:W-:Y:S01]  /*1200*/  USHF.L.U32 UR14, UR14, 0x1, URZ ;  /* 0x000000010e0e7899 */ /* 0x000fe200080006ff */
[----:B------:R-:W-:Y:S01]  /*1210*/  ELECT P0, URZ, PT ;  /* 0x0000000000ff782f */ /* 0x000fe20003800000 */
[----:B------:R-:W3:Y:S02]  /*1220*/  FENCE.VIEW.ASYNC.S ;  /* 0x00000000000073c6 */ /* 0x000ee40000000000 */
[----:B---3--:R3:W4:Y:S08]  /*1230*/  SYNCS.EXCH.64 URZ, [UR9+0x580], UR12 ;  /* 0x0005800c09ff75b2 */ /* 0x0087300008000100 */
[----:B------:R3:W1:Y:S01]  /*1240*/  SYNCS.EXCH.64 URZ, [UR9+0x588], UR14 ;  /* 0x0005880e09ff75b2 */ /* 0x0006620008000100 */
[----:B------:R-:W-:Y:S01]  /*1250*/  NOP ;  /* 0x0000000000007918 */ /* 0x000fe20000000000 */
.L_x_11:
[----:B------:R-:W2:Y:S01]  /*1260*/  SHFL.IDX PT, R0, R66, RZ, 0x1f ;  /* 0x00001fff42007589 */ /* 0x000ea200000e0000 */
[----:B------:R-:W-:Y:S01]  /*1270*/  NOP ;  /* 0x0000000000007918 */ /* 0x000fe20000000000 */
[----:B--2---:R-:W-:-:S13]  /*1280*/  ISETP.NE.AND P0, PT, R0, 0x3, PT ;  /* 0x000000030000780c */ /* 0x004fda0003f05270 */
[----:B------:R-:W-:Y:S05]  /*1290*/  @P0 BRA `(.L_x_12) ;  /* 0x00000000002c0947 */ /* 0x000fea0003800000 */
[----:B------:R-:W-:Y:S01]  /*12a0*/  UMOV UR8, 0x400 ;  /* 0x0000040000087882 */ /* 0x000fe20000000000 */
[----:B------:R-:W-:Y:S01]  /*12b0*/  UMOV UR6, 0x20 ;  /* 0x0000002000067882 */ /* 0x000fe20000000000 */
[----:B------:R-:W-:Y:S02]  /*12c0*/  ULEA UR8, UR37, UR8, 0x18 ;  /* 0x0000000825087291 */ /* 0x000fe4000f8ec0ff */
[----:B---3--:R-:W-:-:S04]  /*12d0*/  UIADD3 UR12, UPT, UPT, -UR6, 0x100000, URZ ;  /* 0x00100000060c7890 */ /* 0x008fc8000fffe1ff */
[----:B------:R-:W-:Y:S02]  /*12e0*/  USHF.L.U32 UR13, UR12, 0xb, URZ ;  /* 0x0000000b0c0d7899 */ /* 0x000fe400080006ff */
[----:B------:R-:W-:Y:S01]  /*12f0*/  USHF.L.U32 UR12, UR12, 0x1, URZ ;  /* 0x000000010c0c7899 */ /* 0x000fe200080006ff */
[----:B------:R-:W-:Y:S01]  /*1300*/  ELECT P0, URZ, PT ;  /* 0x0000000000ff782f */ /* 0x000fe20003800000 */
[----:B------:R-:W2:Y:S10]  /*1310*/  FENCE.VIEW.ASYNC.S ;  /* 0x00000000000073c6 */ /* 0x000eb40000000000 */
[----:B--2---:R2:W3:Y:S01]  /*1320*/  SYNCS.EXCH.64 URZ, [UR8+0x590], UR12 ;  /* 0x0005900c08ff75b2 */ /* 0x0044e20008000100 */
[----:B------:R2:W1:Y:S01]  /*1330*/  SYNCS.EXCH.64 URZ, [UR8+0x598], UR12 ;  /* 0x0005980c08ff75b2 */ /* 0x0004620008000100 */
[----:B------:R-:W-:Y:S01]  /*1340*/  NOP ;  /* 0x0000000000007918 */ /* 0x000fe20000000000 */
.L_x_12:
[----:B------:R-:W4:Y:S01]  /*1350*/  SHFL.IDX PT, R0, R66, RZ, 0x1f ;  /* 0x00001fff42007589 */ /* 0x000f2200000e0000 */
[----:B------:R-:W-:Y:S01]  /*1360*/  NOP ;  /* 0x0000000000007918 */ /* 0x000fe20000000000 */
[----:B----4-:R-:W-:-:S13]  /*1370*/  ISETP.NE.AND P0, PT, R0, 0x4, PT ;  /* 0x000000040000780c */ /* 0x010fda0003f05270 */
[----:B------:R-:W-:Y:S05]  /*1380*/  @P0 BRA `(.L_x_13) ;  /* 0x0000000000480947 */ /* 0x000fea0003800000 */
[----:B---3--:R-:W-:Y:S01]  /*1390*/  UMOV UR9, 0x1e0 ;  /* 0x000001e000097882 */ /* 0x008fe20000000000 */
[----:B--2---:R-:W-:Y:S01]  /*13a0*/  UMOV UR8, 0x400 ;  /* 0x0000040000087882 */ /* 0x004fe20000000000 */
[----:B------:R-:W-:Y:S01]  /*13b0*/  USEL UR9, UR9, 0x1a0, UP5 ;  /* 0x000001a009097887 */ /* 0x000fe2000a800000 */
        /* <DEDUP_REMOVED lines=9> */
[----:B------:R-:W2:Y:S02]  /*1450*/  FENCE.VIEW.ASYNC.S ;  /* 0x00000000000073c6 */ /* 0x000ea40000000000 */
[----:B--2---:R4:W2:Y:S08]  /*1460*/  SYNCS.EXCH.64 URZ, [UR8+0x5a0], UR12 ;  /* 0x0005a00c08ff75b2 */ /* 0x0048b00008000100 */
[----:B------:R4:W3:Y:S01]  /*1470*/  SYNCS.EXCH.64 URZ, [UR8+0x5b0], UR14 ;  /* 0x0005b00e08ff75b2 */ /* 0x0008e20008000100 */
[----:B------:R4:W1:Y:S01]  /*1480*/  SYNCS.EXCH.64 URZ, [UR8+0x5a8], UR12 ;  /* 0x0005a80c08ff75b2 */ /* 0x0008620008000100 */
[----:B------:R4:W1:Y:S02]  /*1490*/  SYNCS.EXCH.64 URZ, [UR8+0x5b8], UR14 ;  /* 0x0005b80e08ff75b2 */ /* 0x0008640008000100 */
[----:B----4-:R-:W-:Y:S01]  /*14a0*/  NOP ;  /* 0x0000000000007918 */ /* 0x010fe20000000000 */
.L_x_13:
[----:B------:R-:W4:Y:S01]  /*14b0*/  SHFL.IDX PT, R0, R66, RZ, 0x1f ;  /* 0x00001fff42007589 */ /* 0x000f2200000e0000 */
[----:B------:R-:W-:Y:S01]  /*14c0*/  NOP ;  /* 0x0000000000007918 */ /* 0x000fe20000000000 */
[----:B----4-:R-:W-:-:S13]  /*14d0*/  ISETP.NE.AND P0, PT, R0, 0x5, PT ;  /* 0x000000050000780c */ /* 0x010fda0003f05270 */
[----:B------:R-:W-:Y:S05]  /*14e0*/  @P0 BRA `(.L_x_14) ;  /* 0x0000000000540947 */ /* 0x000fea0003800000 */
[----:B---3--:R-:W-:Y:S01]  /*14f0*/  UMOV UR9, 0x400 ;  /* 0x0000040000097882 */ /* 0x008fe20000000000 */
[----:B--2---:R-:W-:Y:S01]  /*1500*/  UMOV UR8, 0x1 ;  /* 0x0000000100087882 */ /* 0x004fe20000000000 */
        /* <DEDUP_REMOVED lines=13> */
[----:B------:R4:W1:Y:S01]  /*15e0*/  SYNCS.EXCH.64 URZ, [UR9+0x5e8], UR14 ;  /* 0x0005e80e09ff75b2 */ /* 0x0008620008000100 */
[----:B------:R4:W1:Y:S01]  /*15f0*/  SYNCS.EXCH.64 URZ, [UR9+0x5d0], UR12 ;  /* 0x0005d00c09ff75b2 */ /* 0x0008620008000100 */
[----:B------:R4:W1:Y:S01]  /*1600*/  SYNCS.EXCH.64 URZ, [UR9+0x5f0], UR14 ;  /* 0x0005f00e09ff75b2 */ /* 0x0008620008000100 */
[----:B------:R4:W1:Y:S01]  /*1610*/  SYNCS.EXCH.64 URZ, [UR9+0x5d8], UR12 ;  /* 0x0005d80c09ff75b2 */ /* 0x0008620008000100 */
[----:B------:R4:W1:Y:S02]  /*1620*/  SYNCS.EXCH.64 URZ, [UR9+0x5f8], UR14 ;  /* 0x0005f80e09ff75b2 */ /* 0x0008640008000100 */
[----:B----4-:R-:W-:Y:S01]  /*1630*/  NOP ;  /* 0x0000000000007918 */ /* 0x010fe20000000000 */
.L_x_14:
[----:B------:R-:W4:Y:S01]  /*1640*/  SHFL.IDX PT, R0, R66, RZ, 0x1f ;  /* 0x00001fff42007589 */ /* 0x000f2200000e0000 */
[----:B------:R-:W-:Y:S01]  /*1650*/  ISETP.NE.OR P1, PT, RZ, UR10, !P1 ;  /* 0x0000000aff007c0c */ /* 0x000fe2000cf25670 */
[----:B------:R-:W-:Y:S01]  /*1660*/  NOP ;  /* 0x0000000000007918 */ /* 0x000fe20000000000 */
[----:B----4-:R-:W-:-:S13]  /*1670*/  ISETP.NE.AND P0, PT, R0, 0x3, PT ;  /* 0x000000030000780c */ /* 0x010fda0003f05270 */
[----:B------:R-:W-:Y:S05]  /*1680*/  @P0 BRA `(.L_x_15) ;  /* 0x0000000000340947 */ /* 0x000fea0003800000 */
[----:B--2---:R-:W-:Y:S01]  /*1690*/  UMOV UR8, 0x400 ;  /* 0x0000040000087882 */ /* 0x004fe20000000000 */
[----:B------:R-:W-:Y:S01]  /*16a0*/  UMOV UR6, 0x20 ;  /* 0x0000002000067882 */ /* 0x000fe20000000000 */
[----:B------:R-:W-:Y:S02]  /*16b0*/  ULEA UR8, UR37, UR8, 0x18 ;  /* 0x0000000825087291 */ /* 0x000fe4000f8ec0ff */
[----:B---3--:R-:W-:-:S04]  /*16c0*/  UIADD3 UR12, UPT, UPT, -UR6, 0x100000, URZ ;  /* 0x00100000060c7890 */ /* 0x008fc8000fffe1ff */
[----:B------:R-:W-:Y:S02]  /*16d0*/  USHF.L.U32 UR13, UR12, 0xb, URZ ;  /* 0x0000000b0c0d7899 */ /* 0x000fe400080006ff */
[----:B------:R-:W-:Y:S01]  /*16e0*/  USHF.L.U32 UR12, UR12, 0x1, URZ ;  /* 0x000000010c0c7899 */ /* 0x000fe200080006ff */
[----:B------:R-:W-:Y:S01]  /*16f0*/  ELECT P0, URZ, PT ;  /* 0x0000000000ff782f */ /* 0x000fe20003800000 */
[----:B------:R-:W2:Y:S10]  /*1700*/  FENCE.VIEW.ASYNC.S ;  /* 0x00000000000073c6 */ /* 0x000eb40000000000 */
[----:B--2---:R4:W2:Y:S01]  /*1710*/  SYNCS.EXCH.64 URZ, [UR8+0x600], UR12 ;  /* 0x0006000c08ff75b2 */ /* 0x0048a20008000100 */
[----:B------:R4:W3:Y:S01]  /*1720*/  SYNCS.EXCH.64 URZ, [UR8+0x610], UR12 ;  /* 0x0006100c08ff75b2 */ /* 0x0008e20008000100 */
[----:B------:R4:W1:Y:S01]  /*1730*/  SYNCS.EXCH.64 URZ, [UR8+0x608], UR12 ;  /* 0x0006080c08ff75b2 */ /* 0x0008620008000100 */
[----:B------:R4:W1:Y:S02]  /*1740*/  SYNCS.EXCH.64 URZ, [UR8+0x618], UR12 ;  /* 0x0006180c08ff75b2 */ /* 0x0008640008000100 */
[----:B----4-:R-:W-:Y:S01]  /*1750*/  NOP ;  /* 0x0000000000007918 */ /* 0x010fe20000000000 */
.L_x_15:
[----:B------:R-:W-:Y:S01]  /*1760*/  VOTEU.ALL UP1, P1 ;  /* 0x0000000000ff7886 */ /* 0x000fe20000820000 */
[----:B--2---:R-:W2:Y:S01]  /*1770*/  LDCU UR8, c[0x0][0x36c] ;  /* 0x00006d80ff0877ac */ /* 0x004ea20008000800 */
[----:B------:R-:W-:Y:S01]  /*1780*/  NOP ;  /* 0x0000000000007918 */ /* 0x000fe20000000000 */
[----:B------:R-:W-:Y:S01]  /*1790*/  LOP3.LUT R10, R64, 0x1f, RZ, 0xc0, !PT ;  /* 0x0000001f400a7812 */ /* 0x000fe200078ec0ff */
[----:B---3--:R-:W-:Y:S01]  /*17a0*/  UMOV UR12, 0x20 ;  /* 0x00000020000c7882 */ /* 0x008fe20000000000 */
[----:B------:R-:W-:Y:S01]  /*17b0*/  @!UP1 UMOV UR6, 0x400 ;  /* 0x0000040000069882 */ /* 0x000fe20000000000 */
[----:B------:R-:W-:-:S04]  /*17c0*/  @!UP1 UIADD3 UR12, UPT, UPT, -UR12, 0x100000, URZ ;  /* 0x001000000c0c9890 */ /* 0x000fc8000fffe1ff */
[----:B------:R-:W-:Y:S02]  /*17d0*/  @!UP1 USHF.L.U32 UR13, UR12, 0xb, URZ ;  /* 0x0000000b0c0d9899 */ /* 0x000fe400080006ff */
[----:B------:R-:W-:Y:S02]  /*17e0*/  @!UP1 USHF.L.U32 UR12, UR12, 0x1, URZ ;  /* 0x000000010c0c9899 */ /* 0x000fe400080006ff */
[----:B------:R-:W-:Y:S01]  /*17f0*/  @!UP1 ULEA UR6, UR37, UR6, 0x18 ;  /* 0x0000000625069291 */ /* 0x000fe2000f8ec0ff */
[----:B------:R-:W-:Y:S01]  /*1800*/  VOTEU.ALL UP1, P1 ;  /* 0x0000000000ff7886 */ /* 0x000fe20000820000 */
[----:B------:R-:W-:Y:S01]  /*1810*/  UISETP.NE.AND UP4, UPT, UR10, URZ, UPT ;  /* 0x000000ff0a00728c */ /* 0x000fe2000bf85270 */
[----:B------:R-:W3:Y:S09]  /*1820*/  FENCE.VIEW.ASYNC.S ;  /* 0x00000000000073c6 */ /* 0x000ef20000000000 */
[----:B---3--:R3:W4:Y:S01]  /*1830*/  @!UP1 SYNCS.EXCH.64 URZ, [UR6+0x620], UR12 ;  /* 0x0006200c06ff95b2 */ /* 0x0087220008000100 */
[----:B--2---:R-:W-:-:S09]  /*1840*/  UISETP.EQ.U32.AND UP1, UPT, UR8, 0x1, UPT ;  /* 0x000000010800788c */ /* 0x004fd2000bf22070 */
[----:B------:R-:W-:Y:S05]  /*1850*/  BRA.U !UP1, `(.L_x_16) ;  /* 0x0000000109087547 */ /* 0x000fea000b800000 */
[----:B-1--4-:R-:W-:Y:S01]  /*1860*/  UCGABAR_ARV ;  /* 0x00000000000079c7 */ /* 0x012fe20008000000 */
[----:B------:R-:W-:Y:S05]  /*1870*/  BRA `(.L_x_17) ;  /* 0x0000000000047947 */ /* 0x000fea0003800000 */
.L_x_16:
[----:B-1--4-:R-:W-:Y:S01]  /*1880*/  NOP ;  /* 0x0000000000007918 */ /* 0x012fe20000000000 */
.L_x_17:
[----:B------:R-:W1:Y:S01]  /*1890*/  S2R R59, SR_CTAID.Y ;  /* 0x00000000003b7919 */ /* 0x000e620000002600 */
[----:B------:R-:W-:-:S05]  /*18a0*/  CS2R.32 R58, SR_CgaSize ;  /* 0x00000000003a7805 */ /* 0x000fca0000008a00 */
[----:B------:R-:W-:-:S05]  /*18b0*/  IMAD R58, R58, -0xa0, RZ ;  /* 0xffffff603a3a7824 */ /* 0x000fca00078e02ff */
[----:B---3--:R-:W-:-:S14]  /*18c0*/  R2UR UR6, R58 ;  /* 0x000000003a0672ca */ /* 0x008fdc00000e0000 */
[----:B------:R-:W2:Y:S01]  /*18d0*/  LDCU UR6, c[0x0][UR6+0x2b4] ;  /* 0x00005680060677ac */ /* 0x000ea20008000800 */
[----:B------:R-:W-:-:S05]  /*18e0*/  CS2R.32 R0, SR_CgaSize ;  /* 0x0000000000007805 */ /* 0x000fca0000008a00 */
[----:B------:R-:W-:-:S06]  /*18f0*/  IMAD R0, R0, -0xa0, RZ ;  /* 0xffffff6000007824 */ /* 0x000fcc00078e02ff */
[----:B------:R-:W3:Y:S01]  /*1900*/  LDC R0, c[0x0][R0+0x2a4] ;  /* 0x0000a90000007b82 */ /* 0x000ee20000000800 */
[----:B------:R-:W-:Y:S01]  /*1910*/  PRMT R8, RZ, 0x7610, R8 ;  /* 0x00007610ff087816 */ /* 0x000fe20000000008 */
[----:B------:R-:W4:Y:S01]  /*1920*/  S2R R9, SR_CTAID.X ;  /* 0x0000000000097919 */ /* 0x000f220000002500 */
[----:B------:R-:W-:-:S05]  /*1930*/  CS2R.32 R58, SR_CgaSize ;  /* 0x00000000003a7805 */ /* 0x000fca0000008a00 */
[----:B------:R-:W-:-:S05]  /*1940*/  IMAD R58, R58, -0xa0, RZ ;  /* 0xffffff603a3a7824 */ /* 0x000fca00078e02ff */
[----:B------:R-:W-:-:S14]  /*1950*/  R2UR UR8, R58 ;  /* 0x000000003a0872ca */ /* 0x000fdc00000e0000 */
[----:B------:R-:W3:Y:S01]  /*1960*/  LDCU UR8, c[0x0][UR8+0x2b0] ;  /* 0x00005600080877ac */ /* 0x000ee20008000800 */
[----:B------:R-:W-:Y:S01]  /*1970*/  UISETP.NE.AND UP2, UPT, UR10, 0x2, UPT ;  /* 0x000000020a00788c */ /* 0x000fe2000bf45270 */
[----:B------:R-:W2:Y:S01]  /*1980*/  LDC R11, c[0x0][0xb24] ;  /* 0x0002c900ff0b7b82 */ /* 0x000ea20000000800 */
[----:B------:R-:W-:-:S05]  /*1990*/  CS2R.32 R2, SR_CgaSize ;  /* 0x0000000000027805 */ /* 0x000fca0000008a00 */
[----:B------:R-:W-:-:S06]  /*19a0*/  IMAD R2, R2, -0xa0, RZ ;  /* 0xffffff6002027824 */ /* 0x000fcc00078e02ff */
[----:B------:R-:W3:Y:S08]  /*19b0*/  LDC R2, c[0x0][R2+0x2a0] ;  /* 0x0000a80002027b82 */ /* 0x000ef00000000800 */
[----:B------:R-:W3:Y:S01]  /*19c0*/  LDC R26, c[0x0][0xb24] ;  /* 0x0002c900ff1a7b82 */ /* 0x000ee20000000800 */
[----:B-1----:R-:W-:-:S07]  /*19d0*/  I2FP.F32.U32 R56, R59 ;  /* 0x0000003b00387245 */ /* 0x002fce0000201000 */
[----:B------:R-:W1:Y:S01]  /*19e0*/  S2UR UR36, SR_CTAID.Z ;  /* 0x00000000002479c3 */ /* 0x000e620000002700 */
[----:B--2---:R-:W-:Y:S01]  /*19f0*/  ISETP.GE.AND P0, PT, R11, 0x1, PT ;  /* 0x000000010b00780c */ /* 0x004fe20003f06270 */
[----:B----4-:R-:W-:Y:S01]  /*1a00*/  IMAD.MOV.U32 R58, RZ, RZ, R9 ;  /* 0x000000ffff3a7224 */ /* 0x010fe200078e0009 */
[----:B------:R-:W-:Y:S01]  /*1a10*/  I2FP.F32.U32 R57, R9 ;  /* 0x0000000900397245 */ /* 0x000fe20000201000 */
[----:B------:R-:W-:Y:S01]  /*1a20*/  FMUL R56, R56, UR6 ;  /* 0x0000000638387c20 */ /* 0x000fe20008400000 */
[----:B------:R-:W2:Y:S03]  /*1a30*/  LDCU UR6, c[0x0][0xb30] ;  /* 0x00016600ff0677ac */ /* 0x000ea60008000800 */
[----:B---3--:R-:W-:Y:S02]  /*1a40*/  FMUL R57, R57, UR8 ;  /* 0x0000000839397c20 */ /* 0x008fe40008400000 */
[----:B------:R-:W3:Y:S08]  /*1a50*/  F2I.U32.TRUNC.NTZ R56, R56 ;  /* 0x0000003800387305 */ /* 0x000ef0000020f000 */
[----:B------:R-:W4:Y:S01]  /*1a60*/  F2I.U32.TRUNC.NTZ R57, R57 ;  /* 0x0000003900397305 */ /* 0x000f22000020f000 */
[----:B--2---:R-:W-:Y:S01]  /*1a70*/  UISETP.NE.AND UP3, UPT, UR6, 0x1, UPT ;  /* 0x000000010600788c */ /* 0x004fe2000bf65270 */
[----:B---3--:R-:W-:-:S05]  /*1a80*/  IADD3 R56, PT, PT, -R56, RZ, RZ ;  /* 0x000000ff38387210 */ /* 0x008fca0007ffe1ff */
[----:B------:R-:W-:Y:S01]  /*1a90*/  IMAD R56, R0, R56, R59 ;  /* 0x0000003800387224 */ /* 0x000fe200078e023b */
[----:B------:R-:W-:Y:S01]  /*1aa0*/  PRMT R0, RZ, 0x7610, R0 ;  /* 0x00007610ff007816 */ /* 0x000fe20000000000 */
[----:B----4-:R-:W-:-:S04]  /*1ab0*/  IMAD.MOV R57, RZ, RZ, -R57 ;  /* 0x000000ffff397224 */ /* 0x010fc800078e0a39 */
[----:B------:R-:W-:Y:S01]  /*1ac0*/  IMAD R57, R2, R57, R9 ;  /* 0x0000003902397224 */ /* 0x000fe200078e0209 */
[----:B-1----:R-:W-:Y:S06]  /*1ad0*/  BRA.U UP4, `(.L_x_18) ;  /* 0x0000000104247547 */ /* 0x002fec000b800000 */
[----:B------:R-:W-:Y:S01]  /*1ae0*/  ISETP.NE.AND P1, PT, R56, RZ, PT ;  /* 0x000000ff3800720c */ /* 0x000fe20003f25270 */
[----:B------:R-:W-:Y:S01]  /*1af0*/  IMAD.MOV.U32 R0, RZ, RZ, 0x3 ;  /* 0x00000003ff007424 */ /* 0x000fe200078e00ff */
[C---:B------:R-:W-:Y:S02]  /*1b00*/  LOP3.LUT R2, R57.reuse, 0xfffffffe, RZ, 0xc0, !PT ;  /* 0xfffffffe39027812 */ /* 0x040fe400078ec0ff */
[----:B------:R-:W-:Y:S02]  /*1b10*/  ISETP.LT.U32.OR P1, PT, R57, 0x2, !P1 ;  /* 0x000000023900780c */ /* 0x000fe40004f21470 */
[----:B------:R-:W-:Y:S02]  /*1b20*/  SHF.L.U32 R0, R0, R2, RZ ;  /* 0x0000000200007219 */ /* 0x000fe400000006ff */
[----:B------:R-:W-:Y:S02]  /*1b30*/  SEL R4, RZ, 0x1, !P1 ;  /* 0x00000001ff047807 */ /* 0x000fe40004800000 */
[----:B------:R-:W-:-:S05]  /*1b40*/  SEL R3, RZ, 0x2, !P1 ;  /* 0x00000002ff037807 */ /* 0x000fca0004800000 */
[----:B------:R-:W-:-:S05]  /*1b50*/  IMAD.IADD R3, R4, 0x1, R3 ;  /* 0x0000000104037824 */ /* 0x000fca00078e0203 */
[----:B------:R-:W-:Y:S02]  /*1b60*/  PRMT R8, R3, 0x7610, R8 ;  /* 0x0000761003087816 */ /* 0x000fe40000000008 */
.L_x_18:
[----:B------:R-:W-:Y:S05]  /*1b70*/  @!P0 BRA `(.L_x_19) ;  /* 0x0000000000b88947 */ /* 0x000fea0003800000 */
[----:B------:R-:W1:Y:S01]  /*1b80*/  LDC.64 R4, c[0x0][0xb18] ;  /* 0x0002c600ff047b82 */ /* 0x000e620000000a00 */
[----:B------:R-:W-:-:S07]  /*1b90*/  ISETP.NE.AND P0, PT, R11, 0x1, PT ;  /* 0x000000010b00780c */ /* 0x000fce0003f05270 */
[----:B------:R-:W2:Y:S08]  /*1ba0*/  LDC R58, c[0x0][0xb0c] ;  /* 0x0002c300ff3a7b82 */ /* 0x000eb00000000800 */
[----:B------:R-:W3:Y:S08]  /*1bb0*/  LDC R14, c[0x0][0x370] ;  /* 0x0000dc00ff0e7b82 */ /* 0x000ef00000000800 */
[----:B------:R-:W4:Y:S01]  /*1bc0*/  LDC R13, c[0x0][0x374] ;  /* 0x0000dd00ff0d7b82 */ /* 0x000f220000000800 */
[----:B-1----:R-:W-:-:S07]  /*1bd0*/  ISETP.NE.AND P1, PT, R4, 0x1, PT ;  /* 0x000000010400780c */ /* 0x002fce0003f25270 */
[----:B------:R-:W3:Y:S01]  /*1be0*/  LDC.64 R6, c[0x0][0xb10] ;  /* 0x0002c400ff067b82 */ /* 0x000ee20000000a00 */
[----:B--2---:R-:W-:-:S07]  /*1bf0*/  ISETP.NE.AND P2, PT, R58, 0x1, PT ;  /* 0x000000013a00780c */ /* 0x004fce0003f45270 */
[----:B------:R-:W1:Y:S08]  /*1c00*/  LDC R12, c[0x0][0xb20] ;  /* 0x0002c800ff0c7b82 */ /* 0x000e700000000800 */
[----:B------:R-:W2:Y:S01]  /*1c10*/  LDC.64 R2, c[0x0][0xb28] ;  /* 0x0002ca00ff027b82 */ /* 0x000ea20000000a00 */
[----:B----4-:R-:W-:-:S04]  /*1c20*/  IMAD.HI.U32 R15, R13, R5, RZ ;  /* 0x000000050d0f7227 */ /* 0x010fc800078e00ff */
[----:B------:R-:W-:-:S04]  /*1c30*/  IMAD.HI.U32 R5, R59, R5, RZ ;  /* 0x000000053b057227 */ /* 0x000fc800078e00ff */
[----:B---3--:R-:W-:-:S05]  /*1c40*/  IMAD.HI.U32 R16, R14, R6, RZ ;  /* 0x000000060e107227 */ /* 0x008fca00078e00ff */
[-C--:B------:R-:W-:Y:S01]  /*1c50*/  @P2 SHF.R.U32.HI R14, RZ, R7.reuse, R16 ;  /* 0x00000007ff0e2219 */ /* 0x080fe20000011610 */
[----:B------:R-:W-:Y:S01]  /*1c60*/  IMAD.HI.U32 R16, R9, R6, RZ ;  /* 0x0000000609107227 */ /* 0x000fe200078e00ff */
[-C--:B-1----:R-:W-:Y:S02]  /*1c70*/  @P1 SHF.R.U32.HI R13, RZ, R12.reuse, R15 ;  /* 0x0000000cff0d1219 */ /* 0x082fe4000001160f */
[----:B------:R-:W-:Y:S02]  /*1c80*/  SHF.R.U32.HI R5, RZ, R12, R5 ;  /* 0x0000000cff057219 */ /* 0x000fe40000011605 */
[----:B------:R-:W-:Y:S02]  /*1c90*/  SHF.R.U32.HI R16, RZ, R7, R16 ;  /* 0x00000007ff107219 */ /* 0x000fe40000011610 */
[----:B------:R-:W-:Y:S01]  /*1ca0*/  SEL R5, R59, R5, !P1 ;  /* 0x000000053b057207 */ /* 0x000fe20004800000 */
[----:B--2---:R-:W-:Y:S01]  /*1cb0*/  IMAD.HI.U32 R15, R13, R2, RZ ;  /* 0x000000020d0f7227 */ /* 0x004fe200078e00ff */
[----:B------:R-:W-:-:S03]  /*1cc0*/  SEL R16, R9, R16, !P2 ;  /* 0x0000001009107207 */ /* 0x000fc60005000000 */
[----:B------:R-:W-:Y:S01]  /*1cd0*/  IMAD.HI.U32 R6, R14, R2, RZ ;  /* 0x000000020e067227 */ /* 0x000fe200078e00ff */
[----:B------:R-:W-:-:S04]  /*1ce0*/  @P0 SHF.R.U32.HI R13, RZ, R3, R15 ;  /* 0x00000003ff0d0219 */ /* 0x000fc8000001160f */
[----:B------:R-:W-:Y:S01]  /*1cf0*/  @P0 SHF.R.U32.HI R14, RZ, R3, R6 ;  /* 0x00000003ff0e0219 */ /* 0x000fe20000011606 */
[----:B------:R-:W-:-:S04]  /*1d00*/  IMAD R13, R13, R11, RZ ;  /* 0x0000000b0d0d7224 */ /* 0x000fc800078e02ff */
[----:B------:R-:W-:Y:S01]  /*1d10*/  IMAD R6, R14, R11, RZ ;  /* 0x0000000b0e067224 */ /* 0x000fe200078e02ff */
[----:B------:R-:W-:-:S04]  /*1d20*/  ISETP.GE.AND P1, PT, R5, R13, PT ;  /* 0x0000000d0500720c */ /* 0x000fc80003f26270 */
[----:B------:R-:W-:Y:S01]  /*1d30*/  ISETP.GE.OR P1, PT, R16, R6, P1 ;  /* 0x000000061000720c */ /* 0x000fe20000f26670 */
[----:B------:R-:W-:-:S05]  /*1d40*/  IMAD.HI.U32 R6, R5, R2, RZ ;  /* 0x0000000205067227 */ /* 0x000fca00078e00ff */
[----:B------:R-:W-:-:S04]  /*1d50*/  SHF.R.U32.HI R6, RZ, R3, R6 ;  /* 0x00000003ff067219 */ /* 0x000fc80000011606 */
[----:B------:R-:W-:-:S03]  /*1d60*/  SEL R6, R5, R6, !P0 ;  /* 0x0000000605067207 */ /* 0x000fc60004000000 */
[----:B------:R-:W-:Y:S01]  /*1d70*/  @!P1 IMAD.HI.U32 R7, R16, R2, RZ ;  /* 0x0000000210079227 */ /* 0x000fe200078e00ff */
[----:B------:R-:W-:-:S04]  /*1d80*/  IADD3 R2, PT, PT, -R6, RZ, RZ ;  /* 0x000000ff06027210 */ /* 0x000fc80007ffe1ff */
[----:B------:R-:W-:Y:S01]  /*1d90*/  @!P1 SHF.R.U32.HI R3, RZ, R3, R7 ;  /* 0x00000003ff039219 */ /* 0x000fe20000011607 */
[----:B------:R-:W-:Y:S01]  /*1da0*/  IMAD R2, R11, R2, R5 ;  /* 0x000000020b027224 */ /* 0x000fe200078e0205 */
[----:B------:R-:W-:Y:S02]  /*1db0*/  IADD3 R7, PT, PT, -R5, RZ, RZ ;  /* 0x000000ff05077210 */ /* 0x000fe40007ffe1ff */
[----:B------:R-:W-:-:S03]  /*1dc0*/  @!P1 SEL R3, R16, R3, !P0 ;  /* 0x0000000310039207 */ /* 0x000fc60004000000 */
[----:B------:R-:W-:Y:S02]  /*1dd0*/  IMAD R7, R4, R7, R59 ;  /* 0x0000000704077224 */ /* 0x000fe400078e023b */
[--C-:B------:R-:W-:Y:S02]  /*1de0*/  @!P1 IMAD.IADD R6, R6, 0x1, -R3.reuse ;  /* 0x0000000106069824 */ /* 0x100fe400078e0a03 */
[----:B------:R-:W-:Y:S01]  /*1df0*/  @!P1 IMAD R3, R2, R14, R3 ;  /* 0x0000000e02039224 */ /* 0x000fe200078e0203 */
[----:B------:R-:W-:Y:S01]  /*1e00*/  IADD3 R2, PT, PT, -R16, RZ, RZ ;  /* 0x000000ff10027210 */ /* 0x000fe20007ffe1ff */
[----:B------:R-:W-:Y:S02]  /*1e10*/  @!P1 IMAD R5, R6, R11, R16 ;  /* 0x0000000b06059224 */ /* 0x000fe400078e0210 */
[----:B------:R-:W-:Y:S02]  /*1e20*/  @!P1 IMAD.MOV.U32 R16, RZ, RZ, R3 ;  /* 0x000000ffff109224 */ /* 0x000fe400078e0003 */
[----:B------:R-:W-:-:S02]  /*1e30*/  IMAD R2, R58, R2, R9 ;  /* 0x000000023a027224 */ /* 0x000fc400078e0209 */
[----:B------:R-:W-:Y:S02]  /*1e40*/  IMAD R59, R5, R4, R7 ;  /* 0x00000004053b7224 */ /* 0x000fe400078e0207 */
[----:B------:R-:W-:Y:S02]  /*1e50*/  IMAD R58, R16, R58, R2 ;  /* 0x0000003a103a7224 */ /* 0x000fe400078e0202 */
.L_x_19:
[----:B------:R-:W-:Y:S05]  /*1e60*/  BRA.U UP3, `(.L_x_20) ;  /* 0x0000000103407547 */ /* 0x000fea000b800000 */
[----:B------:R-:W1:Y:S08]  /*1e70*/  LDC.64 R4, c[0x0][0xb10] ;  /* 0x0002c400ff047b82 */ /* 0x000e700000000a00 */
[----:B------:R-:W2:Y:S08]  /*1e80*/  LDC.64 R2, c[0x0][0xb18] ;  /* 0x0002c600ff027b82 */ /* 0x000eb00000000a00 */
[----:B------:R-:W3:Y:S08]  /*1e90*/  LDC R6, c[0x0][0xb20] ;  /* 0x0002c800ff067b82 */ /* 0x000ef00000000800 */
[----:B------:R-:W4:Y:S01]  /*1ea0*/  LDC R7, c[0x0][0xb0c] ;  /* 0x0002c300ff077b82 */ /* 0x000f220000000800 */
[----:B-1----:R-:W-:-:S05]  /*1eb0*/  IMAD.HI.U32 R4, R58, R4, RZ ;  /* 0x000000043a047227 */ /* 0x002fca00078e00ff */
[----:B------:R-:W-:Y:S01]  /*1ec0*/  SHF.R.U32.HI R4, RZ, R5, R4 ;  /* 0x00000005ff047219 */ /* 0x000fe20000011604 */
[----:B--2---:R-:W-:Y:S01]  /*1ed0*/  IMAD.HI.U32 R3, R59, R3, RZ ;  /* 0x000000033b037227 */ /* 0x004fe200078e00ff */
[----:B------:R-:W-:-:S04]  /*1ee0*/  ISETP.NE.AND P0, PT, R2, 0x1, PT ;  /* 0x000000010200780c */ /* 0x000fc80003f05270 */
[----:B---3--:R-:W-:-:S04]  /*1ef0*/  SHF.R.U32.HI R3, RZ, R6, R3 ;  /* 0x00000006ff037219 */ /* 0x008fc80000011603 */
[----:B------:R-:W-:Y:S02]  /*1f00*/  SEL R3, R59, R3, !P0 ;  /* 0x000000033b037207 */ /* 0x000fe40004000000 */
[----:B----4-:R-:W-:-:S04]  /*1f10*/  ISETP.NE.AND P1, PT, R7, 0x1, PT ;  /* 0x000000010700780c */ /* 0x010fc80003f25270 */
[----:B------:R-:W-:-:S05]  /*1f20*/  SEL R5, R58, R4, !P1 ;  /* 0x000000043a057207 */ /* 0x000fca0004800000 */
[----:B------:R-:W-:Y:S02]  /*1f30*/  IMAD.IADD R4, R3, 0x1, -R5 ;  /* 0x0000000103047824 */ /* 0x000fe400078e0a05 */
[----:B------:R-:W-:Y:S02]  /*1f40*/  IMAD.IADD R3, R5, 0x1, -R3 ;  /* 0x0000000105037824 */ /* 0x000fe400078e0a03 */
[----:B------:R-:W-:Y:S02]  /*1f50*/  IMAD R58, R4, R7, R58 ;  /* 0x00000007043a7224 */ /* 0x000fe400078e023a */
[----:B------:R-:W-:Y:S02]  /*1f60*/  IMAD R59, R3, R2, R59 ;  /* 0x00000002033b7224 */ /* 0x000fe400078e023b */
.L_x_20:
[----:B------:R-:W-:Y:S05]  /*1f70*/  BRA.U !UP1, `(.L_x_21) ;  /* 0x00000001090c7547 */ /* 0x000fea000b800000 */
[----:B------:R-:W-:Y:S01]  /*1f80*/  UCGABAR_WAIT ;  /* 0x0000000000007dc7 */ /* 0x000fe20008000000 */
[----:B------:R-:W-:Y:S01]  /*1f90*/  CCTL.IVALL ;  /* 0x00000000ff00798f */ /* 0x000fe20002000000 */
[----:B------:R-:W-:Y:S05]  /*1fa0*/  BRA `(.L_x_22) ;  /* 0x0000000000047947 */ /* 0x000fea0003800000 */
.L_x_21:
[----:B------:R-:W-:Y:S06]  /*1fb0*/  BAR.SYNC.DEFER_BLOCKING 0x0 ;  /* 0x0000000000007b1d */ /* 0x000fec0000010000 */
.L_x_22:
[----:B------:R-:W-:Y:S05]  /*1fc0*/  BRA.U UP2, `(.L_x_23) ;  /* 0x0000001502607547 */ /* 0x000fea000b800000 */
[----:B------:R-:W1:Y:S01]  /*1fd0*/  LDCU UR15, c[0x0][0x38c] ;  /* 0x00007180ff0f77ac */ /* 0x000e620008000800 */
[----:B------:R-:W2:Y:S01]  /*1fe0*/  LDC R8, c[0x0][0x370] ;  /* 0x0000dc00ff087b82 */ /* 0x000ea20000000800 */
[C---:B------:R-:W-:Y:S01]  /*1ff0*/  IMAD.SHL.U32 R17, R9.reuse, 0x10, RZ ;  /* 0x0000001009117824 */ /* 0x040fe200078e00ff */
[----:B------:R-:W-:Y:S01]  /*2000*/  PLOP3.LUT P1, PT, PT, PT, UP5, 0x80, 0x8 ;  /* 0x000000000008781c */ /* 0x000fe20003f2f058 */
[----:B------:R-:W-:Y:S01]  /*2010*/  UISETP.NE.AND UP1, UPT, UR10, URZ, UPT ;  /* 0x000000ff0a00728c */ /* 0x000fe2000bf25270 */
[----:B------:R-:W-:Y:S01]  /*2020*/  ISETP.NE.AND P4, PT, R10, RZ, P5 ;  /* 0x000000ff0a00720c */ /* 0x000fe20002f85270 */
[----:B------:R-:W-:Y:S01]  /*2030*/  IMAD.SHL.U32 R16, R9, 0x40, RZ ;  /* 0x0000004009107824 */ /* 0x000fe200078e00ff */
[----:B------:R-:W-:Y:S01]  /*2040*/  PLOP3.LUT P1, PT, P1, PT, PT, 0x8, 0x80 ;  /* 0x000000000080781c */ /* 0x000fe20000f2e170 */
[----:B------:R-:W-:Y:S01]  /*2050*/  IMAD.MOV.U32 R15, RZ, RZ, 0x1 ;  /* 0x00000001ff0f7424 */ /* 0x000fe200078e00ff */
[----:B------:R-:W3:Y:S01]  /*2060*/  LDC R0, c[0x0][0x374] ;  /* 0x0000dd00ff007b82 */ /* 0x000ee20000000800 */
[----:B------:R-:W-:Y:S01]  /*2070*/  IMAD.MOV.U32 R14, RZ, RZ, RZ ;  /* 0x000000ffff0e7224 */ /* 0x000fe200078e00ff */
[----:B------:R-:W-:Y:S01]  /*2080*/  CS2R R12, SRZ ;  /* 0x00000000000c7805 */ /* 0x000fe2000001ff00 */
[----:B------:R-:W-:Y:S01]  /*2090*/  IMAD.MOV.U32 R11, RZ, RZ, 0x1 ;  /* 0x00000001ff0b7424 */ /* 0x000fe200078e00ff */
[----:B------:R-:W-:Y:S01]  /*20a0*/  LOP3.LUT R17, R17, 0x10, RZ, 0xc0, !PT ;  /* 0x0000001011117812 */ /* 0x000fe200078ec0ff */
[----:B------:R-:W4:Y:S01]  /*20b0*/  LDCU.64 UR24, c[0x0][0x348] ;  /* 0x00006900ff1877ac */ /* 0x000f220008000a00 */
[----:B-1----:R-:W-:-:S02]  /*20c0*/  UIADD3 UR4, UPT, UPT, UR15, 0x1f, URZ ;  /* 0x0000001f0f047890 */ /* 0x002fc4000fffe0ff */
[----:B------:R-:W-:Y:S02]  /*20d0*/  USEL UR7, UR7, 0x2, UP1 ;  /* 0x0000000207077887 */ /* 0x000fe40008800000 */
[----:B------:R-:W-:Y:S01]  /*20e0*/  USHF.R.S32.HI UR22, URZ, 0x1f, UR4 ;  /* 0x0000001fff167899 */ /* 0x000fe20008011404 */
[----:B------:R-:W-:-:S03]  /*20f0*/  UMOV UR13, URZ ;  /* 0x000000ff000d7c82 */ /* 0x000fc60008000000 */
[----:B------:R-:W-:Y:S02]  /*2100*/  ULEA.HI UR22, UR22, UR4, URZ, 0x5 ;  /* 0x0000000416167291 */ /* 0x000fe4000f8f28ff */
[----:B------:R-:W-:Y:S02]  /*2110*/  UIADD3 UR4, UPT, UPT, UR15, -0x1, URZ ;  /* 0xffffffff0f047890 */ /* 0x000fe4000fffe0ff */
[----:B------:R-:W-:Y:S02]  /*2120*/  USHF.R.S32.HI UR22, URZ, 0x5, UR22 ;  /* 0x00000005ff167899 */ /* 0x000fe40008011416 */
[----:B------:R-:W-:Y:S02]  /*2130*/  UISETP.GE.U32.AND UP2, UPT, UR4, -0x3f, UPT ;  /* 0xffffffc10400788c */ /* 0x000fe4000bf46070 */
[----:B------:R-:W-:Y:S02]  /*2140*/  UISETP.LT.U32.AND UP0, UPT, UR22, 0x58, UPT ;  /* 0x000000581600788c */ /* 0x000fe4000bf01070 */
[----:B------:R-:W-:-:S02]  /*2150*/  UIADD3 UR15, UPT, UPT, UR15, 0x3e, URZ ;  /* 0x0000003e0f0f7890 */ /* 0x000fc4000fffe0ff */
[----:B------:R-:W-:-:S04]  /*2160*/  USEL UR21, UR22, 0x58, UP0 ;  /* 0x0000005816157887 */ /* 0x000fc80008000000 */
[----:B------:R-:W-:Y:S02]  /*2170*/  UIADD3 UR6, UPT, UPT, UR21, -0x1, URZ ;  /* 0xffffffff15067890 */ /* 0x000fe4000fffe0ff */
[----:B------:R-:W-:Y:S02]  /*2180*/  @UP2 UIADD3 UR6, UPT, UPT, UR21, URZ, URZ ;  /* 0x000000ff15062290 */ /* 0x000fe4000fffe0ff */
[----:B------:R-:W-:Y:S02]  /*2190*/  UIADD3 UR14, UPT, UPT, UR22, -UR21, URZ ;  /* 0x80000015160e7290 */ /* 0x000fe4000fffe0ff */
[----:B------:R-:W-:Y:S02]  /*21a0*/  UIADD3 UR5, UPT, UPT, UR6, 0x1, URZ ;  /* 0x0000000106057890 */ /* 0x000fe4000fffe0ff */
[----:B--2-4-:R-:W-:-:S12]  /*21b0*/  UIADD3 UR6, UPT, UPT, -UR6, URZ, URZ ;  /* 0x000000ff06067290 */ /* 0x014fd8000fffe1ff */
.L_x_43:
[----:B------:R-:W-:Y:S01]  /*21c0*/  UISETP.NE.AND UP0, UPT, UR37, URZ, UPT ;  /* 0x000000ff2500728c */ /* 0x000fe2000bf05270 */
[----:B------:R-:W1:Y:S08]  /*21d0*/  S2UR UR37, SR_CgaCtaId ;  /* 0x00000000002579c3 */ /* 0x000e700000008800 */
[----:B------:R-:W-:Y:S05]  /*21e0*/  BRA.U UP0, `(.L_x_24) ;  /* 0x0000000100347547 */ /* 0x000fea000b800000 */
[----:B------:R-:W2:Y:S01]  /*21f0*/  S2R R2, SR_CgaCtaId ;  /* 0x0000000000027919 */ /* 0x000ea20000008800 */
[----:B------:R-:W-:-:S04]  /*2200*/  MOV R3, 0x400 ;  /* 0x0000040000037802 */ /* 0x000fc80000000f00 */
[----:B--2---:R-:W-:Y:S02]  /*2210*/  LEA R2, R2, R3, 0x18 ;  /* 0x0000000302027211 */ /* 0x004fe400078ec0ff */
[----:B------:R-:W-:-:S03]  /*2220*/  SHF.L.U32 R3, R11, 0x1f, RZ ;  /* 0x0000001f0b037819 */ /* 0x000fc600000006ff */
[----:B------:R-:W-:-:S04]  /*2230*/  IMAD R2, R12, 0x8, R2 ;  /* 0x000000080c027824 */ /* 0x000fc800078e0202 */
[----:B------:R-:W2:Y:S02]  /*2240*/  SYNCS.PHASECHK.TRANS64.TRYWAIT P0, [R2+URZ+0x610], R3 ;  /* 0x00061003020075a7 */ /* 0x000ea400080011ff */
[----:B--2---:R-:W-:Y:S05]  /*2250*/  @!P0 BRA `(.L_x_25) ;  /* 0x0000004c00688947 */ /* 0x004fea0003800000 */
.L_x_119:
[----:B------:R-:W-:Y:S01]  /*2260*/  VIADD R12, R12, 0x1 ;  /* 0x000000010c0c7836 */ /* 0x000fe20000000000 */
[----:B------:R2:W-:Y:S04]  /*2270*/  SYNCS.ARRIVE.TRANS64.A1T0 RZ, [R2+URZ+0x600], RZ ;  /* 0x000600ff02ff79a7 */ /* 0x0005e800081000ff */
[----:B------:R-:W-:-:S04]  /*2280*/  ISETP.NE.AND P0, PT, R12, 0x2, PT ;  /* 0x000000020c00780c */ /* 0x000fc80003f05270 */
[----:B------:R-:W-:Y:S02]  /*2290*/  SEL R12, R12, RZ, P0 ;  /* 0x000000ff0c0c7207 */ /* 0x000fe40000000000 */
[----:B--2---:R-:W-:-:S04]  /*22a0*/  SEL R2, RZ, 0x1, P0 ;  /* 0x00000001ff027807 */ /* 0x004fc80000000000 */
[----:B------:R-:W-:-:S07]  /*22b0*/  LOP3.LUT R11, R11, R2, RZ, 0x3c, !PT ;  /* 0x000000020b0b7212 */ /* 0x000fce00078e3cff */
.L_x_24:
[----:B------:R-:W-:Y:S01]  /*22c0*/  UMOV UR4, 0x400 ;  /* 0x0000040000047882 */ /* 0x000fe20000000000 */
[----:B------:R-:W-:Y:S01]  /*22d0*/  SHF.L.U32 R2, R15, 0x1f, RZ ;  /* 0x0000001f0f027819 */ /* 0x000fe200000006ff */
[----:B-1----:R-:W-:Y:S01]  /*22e0*/  ULEA UR4, UR37, UR4, 0x18 ;  /* 0x0000000425047291 */ /* 0x002fe2000f8ec0ff */
[----:B------:R-:W-:Y:S01]  /*22f0*/  R2UR UR35, R16 ;  /* 0x00000000102372ca */ /* 0x000fe200000e0000 */
[----:B------:R-:W-:Y:S01]  /*2300*/  UISETP.GE.U32.AND UP0, UPT, UR15, 0x3f, UPT ;  /* 0x0000003f0f00788c */ /* 0x000fe2000bf06070 */
[----:B------:R-:W-:Y:S01]  /*2310*/  R2UR UR11, R17 ;  /* 0x00000000110b72ca */ /* 0x000fe200000e0000 */
[----:B------:R-:W-:Y:S01]  /*2320*/  ULEA UR8, UR13, UR4, 0x3 ;  /* 0x000000040d087291 */ /* 0x000fe2000f8e18ff */
[----:B------:R-:W-:-:S08]  /*2330*/  UMOV UR23, URZ ;  /* 0x000000ff00177c82 */ /* 0x000fd00008000000 */
[----:B------:R1:W2:Y:S01]  /*2340*/  SYNCS.PHASECHK.TRANS64.TRYWAIT P0, [UR8+0x2c0], R2 ;  /* 0x0002c002ff0075a7 */ /* 0x0002a20008001108 */
[----:B------:R-:W-:-:S13]  /*2350*/  R2UR UR8, R59 ;  /* 0x000000003b0872ca */ /* 0x000fda00000e0000 */
[----:B------:R-:W-:Y:S01]  /*2360*/  ULEA UR11, UR8, UR11, 0x5 ;  /* 0x0000000b080b7291 */ /* 0x000fe2000f8e28ff */
[----:B-1----:R-:W-:-:S05]  /*2370*/  LEA.HI R2, R58, R58, RZ, 0x1 ;  /* 0x0000003a3a027211 */ /* 0x002fca00078f08ff */
[----:B------:R-:W-:-:S05]  /*2380*/  IMAD.SHL.U32 R2, R2, 0x40, RZ ;  /* 0x0000004002027824 */ /* 0x000fca00078e00ff */
[----:B------:R-:W-:-:S04]  /*2390*/  LOP3.LUT R2, R2, 0xffffff80, RZ, 0xc0, !PT ;  /* 0xffffff8002027812 */ /* 0x000fc800078ec0ff */
[----:B------:R-:W-:-:S13]  /*23a0*/  R2UR UR9, R2 ;  /* 0x00000000020972ca */ /* 0x000fda00000e0000 */
[----:B------:R-:W-:Y:S01]  /*23b0*/  ULOP3.LUT UR35, UR9, 0x40, UR35, 0xf8, !UPT ;  /* 0x0000004009237892 */ /* 0x000fe2000f8ef823 */
[----:B------:R-:W-:Y:S11]  /*23c0*/  BRA.U !UP0, `(.L_x_26) ;  /* 0x0000000108c07547 */ /* 0x000ff6000b800000 */
[----:B------:R-:W-:Y:S01]  /*23d0*/  UMOV UR16, UR6 ;  /* 0x0000000600107c82 */ /* 0x000fe20008000000 */
[----:B------:R-:W-:Y:S01]  /*23e0*/  UMOV UR17, UR13 ;  /* 0x0000000d00117c82 */ /* 0x000fe20008000000 */
[----:B------:R-:W-:-:S05]  /*23f0*/  UMOV UR34, URZ ;  /* 0x000000ff00227c82 */ /* 0x000fca0008000000 */
.L_x_32:
[----:B------:R-:W-:Y:S01]  /*2400*/  ULEA UR33, UR17, UR4, 0x3 ;  /* 0x0000000411217291 */ /* 0x000fe2000f8e18ff */
[----:B------:R-:W-:Y:S01]  /*2410*/  @P5 MOV R3, 0x1400 ;  /* 0x0000140000035802 */ /* 0x000fe20000000f00 */
[----:B-12-4-:R-:W-:Y:S10]  /*2420*/  @P0 BRA `(.L_x_27) ;  /* 0x00000000000c0947 */ /* 0x016ff40003800000 */
[----:B------:R-:W-:-:S04]  /*2430*/  SHF.L.U32 R4, R15, 0x1f, RZ ;  /* 0x0000001f0f047819 */ /* 0x000fc800000006ff */
[----:B------:R-:W1:Y:S02]  /*2440*/  SYNCS.PHASECHK.TRANS64.TRYWAIT P0, [UR33+0x2c0], R4 ;  /* 0x0002c004ff0075a7 */ /* 0x000e640008001121 */
[----:B-1----:R-:W-:Y:S05]  /*2450*/  @!P0 BRA `(.L_x_28) ;  /* 0x0000004800fc8947 */ /* 0x002fea0003800000 */
.L_x_27:
[----:B------:R2:W-:Y:S01]  /*2460*/  @P5 SYNCS.ARRIVE.TRANS64 RZ, [UR33], R3 ;  /* 0x00000003ffff59a7 */ /* 0x0005e20008000021 */
[----:B------:R-:W-:Y:S02]  /*2470*/  ULOP3.LUT UR8, UR7, 0x2, URZ, 0xfc, !UPT ;  /* 0x0000000207087892 */ /* 0x000fe4000f8efcff */
[----:B------:R-:W-:Y:S02]  /*2480*/  UIADD3 UR16, UPT, UPT, UR16, 0x1, URZ ;  /* 0x0000000110107890 */ /* 0x000fe4000fffe0ff */
[----:B------:R-:W-:Y:S02]  /*2490*/  UISETP.NE.AND UP0, UPT, UR8, 0x2, UPT ;  /* 0x000000020800788c */ /* 0x000fe4000bf05270 */
[----:B------:R-:W-:-:S07]  /*24a0*/  UISETP.NE.AND UP2, UPT, UR16, 0x1, UPT ;  /* 0x000000011000788c */ /* 0x000fce000bf45270 */
[----:B------:R-:W-:Y:S05]  /*24b0*/  BRA.U UP0, `(.L_x_29) ;  /* 0x0000000100047547 */ /* 0x000fea000b800000 */
[----:B------:R-:W-:Y:S05]  /*24c0*/  BPT.TRAP 0x1 ;  /* 0x000000040000795c */ /* 0x000fea0000300000 */
.L_x_29:
[----:B------:R-:W-:Y:S04]  /*24d0*/  BSSY.RECONVERGENT B0, `(.L_x_30) ;  /* 0x0000003000007945 */ /* 0x000fe80003800200 */
[----:B------:R-:W-:Y:S05]  /*24e0*/  @!P4 BRA `(.L_x_31) ;  /* 0x000000000004c947 */ /* 0x000fea0003800000 */
[----:B------:R-:W-:Y:S05]  /*24f0*/  BPT.TRAP 0x1 ;  /* 0x000000040000795c */ /* 0x000fea0000300000 */
.L_x_31:
[----:B------:R-:W-:Y:S05]  /*2500*/  BSYNC.RECONVERGENT B0 ;  /* 0x0000000000007941 */ /* 0x000fea0003800200 */
.L_x_30:
[----:B------:R-:W-:Y:S02]  /*2510*/  UIADD3 UR13, UPT, UPT, UR17, 0x1, URZ ;  /* 0x00000001110d7890 */ /* 0x000fe4000fffe0ff */
[----:B------:R-:W-:Y:S02]  /*2520*/  ULEA UR32, UR17, UR4, 0xb ;  /* 0x0000000411207291 */ /* 0x000fe4000f8e58ff */
[----:B------:R-:W-:Y:S02]  /*2530*/  UISETP.NE.AND UP0, UPT, UR13, 0x58, UPT ;  /* 0x000000580d00788c */ /* 0x000fe4000bf05270 */
[----:B------:R-:W-:Y:S02]  /*2540*/  UIADD3 UR28, UP1, UPT, UR24, 0x80, URZ ;  /* 0x00000080181c7890 */ /* 0x000fe4000ff3e0ff */
[----:B------:R-:W-:Y:S02]  /*2550*/  USEL UR9, URZ, 0x1, UP0 ;  /* 0x00000001ff097887 */ /* 0x000fe40008000000 */
[----:B------:R-:W-:-:S02]  /*2560*/  USEL UR13, UR13, URZ, UP0 ;  /* 0x000000ff0d0d7287 */ /* 0x000fc40008000000 */
[----:B------:R-:W-:Y:S02]  /*2570*/  UIADD3 UR26, UP0, UPT, UR24, 0x180, URZ ;  /* 0x00000180181a7890 */ /* 0x000fe4000ff1e0ff */
[----:B------:R-:W-:Y:S01]  /*2580*/  ULEA UR8, UR13, UR4, 0x3 ;  /* 0x000000040d087291 */ /* 0x000fe2000f8e18ff */
[----:B------:R-:W-:Y:S01]  /*2590*/  LOP3.LUT R15, R15, UR9, RZ, 0x3c, !PT ;  /* 0x000000090f0f7c12 */ /* 0x000fe2000f8e3cff */
[----:B------:R-:W-:Y:S02]  /*25a0*/  ULOP3.LUT UR33, UR33, 0xfefffff8, URZ, 0xc0, !UPT ;  /* 0xfefffff821217892 */ /* 0x000fe4000f8ec0ff */
[----:B------:R-:W-:Y:S01]  /*25b0*/  UIADD3.X UR29, UPT, UPT, URZ, UR25, URZ, UP1, !UPT ;  /* 0x00000019ff1d7290 */ /* 0x000fe20008ffe4ff */
[----:B-1----:R-:W-:Y:S01]  /*25c0*/  SHF.L.U32 R2, R15, 0x1f, RZ ;  /* 0x0000001f0f027819 */ /* 0x002fe200000006ff */
[----:B------:R-:W-:Y:S02]  /*25d0*/  UIADD3 UR32, UPT, UPT, UR32, 0x1800, URZ ;  /* 0x0000180020207890 */ /* 0x000fe4000fffe0ff */
[----:B------:R-:W-:Y:S01]  /*25e0*/  UIADD3.X UR27, UPT, UPT, URZ, UR25, URZ, UP0, !UPT ;  /* 0x00000019ff1b7290 */ /* 0x000fe200087fe4ff */
[----:B------:R1:W4:Y:S01]  /*25f0*/  SYNCS.PHASECHK.TRANS64.TRYWAIT P0, [UR8+0x2c0], R2 ;  /* 0x0002c002ff0075a7 */ /* 0x0003220008001108 */
[----:B------:R-:W-:Y:S01]  /*2600*/  ULEA UR8, UR17, UR4, 0x9 ;  /* 0x0000000411087291 */ /* 0x000fe2000f8e48ff */
[----:B------:R-:W-:Y:S01]  /*2610*/  UMOV UR18, 0x0 ;  /* 0x0000000000127882 */ /* 0x000fe20000000000 */
[----:B------:R-:W-:-:S02]  /*2620*/  UMOV UR19, 0x10000000 ;  /* 0x1000000000137882 */ /* 0x000fc40000000000 */
[----:B------:R-:W-:Y:S01]  /*2630*/  UIADD3 UR8, UPT, UPT, UR8, 0x2d800, URZ ;  /* 0x0002d80008087890 */ /* 0x000fe2000fffe0ff */
[----:B------:R2:W-:Y:S01]  /*2640*/  UTMALDG.3D.2CTA [UR32], [UR28], desc[UR18] ;  /* 0x000012201c0075b4 */ /* 0x0005e20008211000 */
[----:B------:R-:W-:Y:S01]  /*2650*/  UMOV UR10, UR34 ;  /* 0x00000022000a7c82 */ /* 0x000fe20008000000 */
[----:B------:R-:W-:Y:S01]  /*2660*/  UMOV UR12, UR36 ;  /* 0x00000024000c7c82 */ /* 0x000fe20008000000 */
[----:B------:R-:W-:Y:S01]  /*2670*/  UMOV UR9, UR33 ;  /* 0x0000002100097c82 */ /* 0x000fe20008000000 */
[----:B------:R-:W-:Y:S01]  /*2680*/  UMOV UR23, UR5 ;  /* 0x0000000500177c82 */ /* 0x000fe20008000000 */
[----:B------:R-:W-:-:S03]  /*2690*/  UMOV UR17, UR13 ;  /* 0x0000000d00117c82 */ /* 0x000fc60008000000 */
[----:B------:R1:W-:Y:S01]  /*26a0*/  UTMALDG.3D.2CTA [UR8], [UR26], desc[UR18] ;  /* 0x000012081a0075b4 */ /* 0x0003e20008211000 */
[----:B--2---:R-:W-:Y:S01]  /*26b0*/  UIADD3 UR34, UPT, UPT, UR34, 0x20, URZ ;  /* 0x0000002022227890 */ /* 0x004fe2000fffe0ff */
[----:B------:R-:W-:Y:S11]  /*26c0*/  BRA.U UP2, `(.L_x_32) ;  /* 0xfffffffd024c7547 */ /* 0x000ff6000b83ffff */
.L_x_26:
[----:B-1----:R-:W-:Y:S01]  /*26d0*/  ULEA UR8, UR13, UR4, 0x3 ;  /* 0x000000040d087291 */ /* 0x002fe2000f8e18ff */
[----:B------:R-:W-:Y:S01]  /*26e0*/  SHF.L.U32 R2, R15, 0x1f, RZ ;  /* 0x0000001f0f027819 */ /* 0x000fe200000006ff */
[----:B------:R-:W-:Y:S01]  /*26f0*/  @!P1 SYNCS.ARRIVE.TRANS64.A1T0 RZ, [UR4+0x598], RZ ;  /* 0x000598ffffff99a7 */ /* 0x000fe20008100004 */
[----:B------:R-:W-:-:S06]  /*2700*/  UISETP.GT.AND UP0, UPT, UR22, UR21, UPT ;  /* 0x000000151600728c */ /* 0x000fcc000bf04270 */
[----:B--2-4-:R1:W2:Y:S03]  /*2710*/  SYNCS.PHASECHK.TRANS64.TRYWAIT P0, [UR8+0x2c0], R2 ;  /* 0x0002c002ff0075a7 */ /* 0x0142a60008001108 */
[----:B------:R-:W-:Y:S05]  /*2720*/  BRA.U !UP0, `(.L_x_33) ;  /* 0x0000000108c07547 */ /* 0x000fea000b800000 */
[----:B------:R-:W-:Y:S01]  /*2730*/  UIADD3 UR26, UPT, UPT, UR14, UR23, URZ ;  /* 0x000000170e1a7290 */ /* 0x000fe2000fffe0ff */
[----:B------:R-:W-:-:S11]  /*2740*/  UMOV UR27, UR13 ;  /* 0x0000000d001b7c82 */ /* 0x000fd60008000000 */
.L_x_39:
[----:B------:R-:W-:Y:S01]  /*2750*/  ULEA UR17, UR27, UR4, 0x3 ;  /* 0x000000041b117291 */ /* 0x000fe2000f8e18ff */
[----:B--2---:R-:W-:Y:S01]  /*2760*/  @P5 MOV R3, 0x1400 ;  /* 0x0000140000035802 */ /* 0x004fe20000000f00 */
[----:B-12---:R-:W-:Y:S10]  /*2770*/  @P0 BRA `(.L_x_34) ;  /* 0x00000000000c0947 */ /* 0x006ff40003800000 */
[----:B------:R-:W-:-:S04]  /*2780*/  SHF.L.U32 R4, R15, 0x1f, RZ ;  /* 0x0000001f0f047819 */ /* 0x000fc800000006ff */
[----:B------:R-:W2:Y:S02]  /*2790*/  SYNCS.PHASECHK.TRANS64.TRYWAIT P0, [UR17+0x2c0], R4 ;  /* 0x0002c004ff0075a7 */ /* 0x000ea40008001111 */
[----:B--2---:R-:W-:Y:S05]  /*27a0*/  @!P0 BRA `(.L_x_35) ;  /* 0x0000004800408947 */ /* 0x004fea0003800000 */
.L_x_34:
[----:B------:R2:W-:Y:S01]  /*27b0*/  @P5 SYNCS.ARRIVE.TRANS64 RZ, [UR17], R3 ;  /* 0x00000003ffff59a7 */ /* 0x0005e20008000011 */
[----:B------:R-:W-:-:S04]  /*27c0*/  ULOP3.LUT UR8, UR7, 0x2, URZ, 0xfc, !UPT ;  /* 0x0000000207087892 */ /* 0x000fc8000f8efcff */
[----:B------:R-:W-:-:S09]  /*27d0*/  UISETP.NE.AND UP0, UPT, UR8, 0x2, UPT ;  /* 0x000000020800788c */ /* 0x000fd2000bf05270 */
[----:B------:R-:W-:Y:S05]  /*27e0*/  BRA.U UP0, `(.L_x_36) ;  /* 0x0000000100047547 */ /* 0x000fea000b800000 */
[----:B------:R-:W-:Y:S05]  /*27f0*/  BPT.TRAP 0x1 ;  /* 0x000000040000795c */ /* 0x000fea0000300000 */
.L_x_36:
[----:B------:R-:W-:Y:S04]  /*2800*/  BSSY.RECONVERGENT B0, `(.L_x_37) ;  /* 0x0000003000007945 */ /* 0x000fe80003800200 */
[----:B------:R-:W-:Y:S05]  /*2810*/  @!P4 BRA `(.L_x_38) ;  /* 0x000000000004c947 */ /* 0x000fea0003800000 */
[----:B------:R-:W-:Y:S05]  /*2820*/  BPT.TRAP 0x1 ;  /* 0x000000040000795c */ /* 0x000fea0000300000 */
.L_x_38:
[----:B------:R-:W-:Y:S05]  /*2830*/  BSYNC.RECONVERGENT B0 ;  /* 0x0000000000007941 */ /* 0x000fea0003800200 */
.L_x_37:
        /* <DEDUP_REMOVED lines=9> */
[----:B------:R-:W-:Y:S02]  /*28d0*/  USHF.L.U32 UR18, UR23, 0x5, URZ ;  /* 0x0000000517127899 */ /* 0x000fe400080006ff */
[----:B------:R-:W-:Y:S01]  /*28e0*/  ULOP3.LUT UR17, UR17, 0xfefffff8, URZ, 0xc0, !UPT ;  /* 0xfefffff811117892 */ /* 0x000fe2000f8ec0ff */
[----:B-1----:R-:W-:Y:S01]  /*28f0*/  SHF.L.U32 R2, R15, 0x1f, RZ ;  /* 0x0000001f0f027819 */ /* 0x002fe200000006ff */
[----:B------:R-:W-:Y:S02]  /*2900*/  UIADD3 UR16, UPT, UPT, UR16, 0x1800, URZ ;  /* 0x0000180010107890 */ /* 0x000fe4000fffe0ff */
[----:B------:R-:W-:Y:S01]  /*2910*/  UIADD3.X UR33, UPT, UPT, URZ, UR25, URZ, UP1, !UPT ;  /* 0x00000019ff217290 */ /* 0x000fe20008ffe4ff */
[----:B------:R4:W1:Y:S01]  /*2920*/  SYNCS.PHASECHK.TRANS64.TRYWAIT P0, [UR8+0x2c0], R2 ;  /* 0x0002c002ff0075a7 */ /* 0x0008620008001108 */
[----:B------:R-:W-:-:S02]  /*2930*/  ULEA UR8, UR27, UR4, 0x9 ;  /* 0x000000041b087291 */ /* 0x000fc4000f8e48ff */
[----:B------:R-:W-:Y:S02]  /*2940*/  UIADD3.X UR31, UPT, UPT, URZ, UR25, URZ, UP0, !UPT ;  /* 0x00000019ff1f7290 */ /* 0x000fe400087fe4ff */
[----:B------:R-:W-:Y:S01]  /*2950*/  UIADD3 UR8, UPT, UPT, UR8, 0x2d800, URZ ;  /* 0x0002d80008087890 */ /* 0x000fe2000fffe0ff */
[----:B------:R-:W-:Y:S01]  /*2960*/  UMOV UR28, 0x0 ;  /* 0x00000000001c7882 */ /* 0x000fe20000000000 */
[----:B------:R-:W-:Y:S01]  /*2970*/  UMOV UR29, 0x10000000 ;  /* 0x10000000001d7882 */ /* 0x000fe20000000000 */
[----:B------:R-:W-:Y:S01]  /*2980*/  UMOV UR19, UR35 ;  /* 0x0000002300137c82 */ /* 0x000fe20008000000 */
[----:B------:R-:W-:Y:S01]  /*2990*/  UMOV UR20, UR36 ;  /* 0x0000002400147c82 */ /* 0x000fe20008000000 */
[----:B------:R-:W-:Y:S01]  /*29a0*/  UMOV UR12, UR36 ;  /* 0x00000024000c7c82 */ /* 0x000fe20008000000 */
[----:B------:R-:W-:Y:S01]  /*29b0*/  UMOV UR9, UR17 ;  /* 0x0000001100097c82 */ /* 0x000fe20008000000 */
[----:B------:R-:W-:Y:S01]  /*29c0*/  UMOV UR10, UR18 ;  /* 0x00000012000a7c82 */ /* 0x000fe20008000000 */
[----:B------:R4:W-:Y:S01]  /*29d0*/  UTMALDG.3D.2CTA [UR16], [UR32], desc[UR28] ;  /* 0x00001c10200075b4 */ /* 0x0009e20008211000 */
[----:B------:R-:W-:Y:S01]  /*29e0*/  UIADD3 UR23, UPT, UPT, UR23, 0x1, URZ ;  /* 0x0000000117177890 */ /* 0x000fe2000fffe0ff */
[----:B------:R-:W-:-:S03]  /*29f0*/  UMOV UR27, UR13 ;  /* 0x0000000d001b7c82 */ /* 0x000fc60008000000 */
[----:B------:R-:W-:Y:S01]  /*2a00*/  UISETP.NE.AND UP0, UPT, UR23, UR26, UPT ;  /* 0x0000001a1700728c */ /* 0x000fe2000bf05270 */
[----:B------:R4:W-:Y:S08]  /*2a10*/  UTMALDG.3D.2CTA [UR8], [UR30], desc[UR28] ;  /* 0x00001c081e0075b4 */ /* 0x0009f00008211000 */
[----:B----4-:R-:W-:Y:S05]  /*2a20*/  BRA.U UP0, `(.L_x_39) ;  /* 0xfffffffd00487547 */ /* 0x010fea000b83ffff */
.L_x_33:
[C---:B-1----:R-:W-:Y:S01]  /*2a30*/  LEA R2, R14.reuse, UR4, 0x3 ;  /* 0x000000040e027c11 */ /* 0x042fe2000f8e18ff */
[----:B------:R-:W-:Y:S01]  /*2a40*/  NOP ;  /* 0x0000000000007918 */ /* 0x000fe20000000000 */
[----:B--2---:R-:W-:Y:S02]  /*2a50*/  SHF.L.U32 R3, R13, 0x1f, RZ ;  /* 0x0000001f0d037819 */ /* 0x004fe400000006ff */
[----:B------:R-:W-:Y:S02]  /*2a60*/  LEA R4, R14, UR4, 0x4 ;  /* 0x000000040e047c11 */ /* 0x000fe4000f8e20ff */
[----:B------:R-:W1:Y:S02]  /*2a70*/  SYNCS.PHASECHK.TRANS64.TRYWAIT P0, [R2+URZ+0x5a0], R3 ;  /* 0x0005a003020075a7 */ /* 0x000e6400080011ff */
[----:B-1----:R-:W-:Y:S05]  /*2a80*/  @!P0 BRA `(.L_x_40) ;  /* 0x0000004400a08947 */ /* 0x002fea0003800000 */
.L_x_122:
[----:B------:R-:W2:Y:S01]  /*2a90*/  LDS.128 R4, [R4+0x630] ;  /* 0x0006300004047984 */ /* 0x000ea20000000c00 */
[----:B------:R-:W-:Y:S01]  /*2aa0*/  ISETP.GE.AND P0, PT, R26, 0x1, PT ;  /* 0x000000011a00780c */ /* 0x000fe20003f06270 */
[----:B-1----:R-:W-:Y:S01]  /*2ab0*/  VIADD R2, R2, 0x5b0 ;  /* 0x000005b002027836 */ /* 0x002fe20000000000 */
[----:B------:R-:W-:Y:S01]  /*2ac0*/  @!PT LDS RZ, [RZ] ;  /* 0x00000000fffff984 */ /* 0x000fe20000000800 */
[----:B------:R-:W-:Y:S01]  /*2ad0*/  @!PT LDS RZ, [RZ] ;  /* 0x00000000fffff984 */ /* 0x000fe20000000800 */
[----:B------:R-:W-:Y:S01]  /*2ae0*/  @!PT LDS RZ, [RZ] ;  /* 0x00000000fffff984 */ /* 0x000fe20000000800 */
[----:B------:R-:W-:Y:S01]  /*2af0*/  @!PT LDS RZ, [RZ] ;  /* 0x00000000fffff984 */ /* 0x000fe20000000800 */
[----:B------:R1:W-:Y:S06]  /*2b00*/  MEMBAR.ALL.CTA ;  /* 0x0000000000007992 */ /* 0x0003ec0000008000 */
[----:B-1----:R-:W1:Y:S01]  /*2b10*/  FENCE.VIEW.ASYNC.S ;  /* 0x00000000000073c6 */ /* 0x002e620000000000 */
[----:B------:R-:W-:-:S04]  /*2b20*/  PRMT R2, RZ, 0x654, R2 ;  /* 0x00000654ff027816 */ /* 0x000fc80000000002 */
[----:B-1----:R1:W-:Y:S01]  /*2b30*/  SYNCS.ARRIVE.TRANS64.RED.A1T0 RZ, [R2+URZ], RZ ;  /* 0x000000ff02ff79a7 */ /* 0x0023e200081004ff */
[----:B--2---:R-:W-:-:S13]  /*2b40*/  LOP3.LUT P2, RZ, R6, 0x1, RZ, 0xc0, !PT ;  /* 0x0000000106ff7812 */ /* 0x004fda000784c0ff */
[----:B------:R-:W-:Y:S01]  /*2b50*/  @P2 SHF.R.U32.HI R3, RZ, 0x10, R5 ;  /* 0x00000010ff032819 */ /* 0x000fe20000011605 */
[----:B------:R-:W-:Y:S01]  /*2b60*/  VOTEU.ANY UP0, P2 ;  /* 0x0000000000ff7886 */ /* 0x000fe20001000100 */
[----:B------:R-:W-:Y:S02]  /*2b70*/  @P2 MOV R10, R4 ;  /* 0x00000004000a2202 */ /* 0x000fe40000000f00 */
[----:B------:R-:W-:Y:S02]  /*2b80*/  @P2 R2UR.BROADCAST UR8, R3 ;  /* 0x00000000030822ca */ /* 0x000fe400008e0000 */
[----:B------:R-:W-:-:S11]  /*2b90*/  @P2 LOP3.LUT R9, R5, 0xffff, RZ, 0xc0, !PT ;  /* 0x0000ffff05092812 */ /* 0x000fd600078ec0ff */
[----:B------:R-:W-:Y:S01]  /*2ba0*/  @UP0 UMOV UR36, UR8 ;  /* 0x0000000800240c82 */ /* 0x000fe20008000000 */
[----:B-1----:R-:W-:Y:S05]  /*2bb0*/  @!P0 BRA `(.L_x_41) ;  /* 0x0000000000b88947 */ /* 0x002fea0003800000 */
[----:B------:R-:W3:Y:S01]  /*2bc0*/  LDC.64 R4, c[0x0][0xb18] ;  /* 0x0002c600ff047b82 */ /* 0x000ee20000000a00 */
[----:B------:R-:W-:-:S07]  /*2bd0*/  ISETP.NE.AND P3, PT, R26, 0x1, PT ;  /* 0x000000011a00780c */ /* 0x000fce0003f65270 */
[----:B------:R-:W1:Y:S08]  /*2be0*/  LDC.64 R6, c[0x0][0xb10] ;  /* 0x0002c400ff067b82 */ /* 0x000e700000000a00 */
[----:B------:R-:W2:Y:S08]  /*2bf0*/  LDC R18, c[0x0][0xb20] ;  /* 0x0002c800ff127b82 */ /* 0x000eb00000000800 */
[----:B------:R-:W4:Y:S01]  /*2c00*/  LDC R19, c[0x0][0xb0c] ;  /* 0x0002c300ff137b82 */ /* 0x000f220000000800 */
[----:B---3--:R-:W-:Y:S01]  /*2c10*/  IMAD.HI.U32 R21, R0, R5, RZ ;  /* 0x0000000500157227 */ /* 0x008fe200078e00ff */
[----:B------:R-:W-:-:S03]  /*2c20*/  ISETP.NE.AND P0, PT, R4, 0x1, PT ;  /* 0x000000010400780c */ /* 0x000fc60003f05270 */
[----:B------:R-:W-:-:S03]  /*2c30*/  IMAD.HI.U32 R5, R9, R5, RZ ;  /* 0x0000000509057227 */ /* 0x000fc600078e00ff */
[----:B------:R-:W3:Y:S01]  /*2c40*/  LDC.64 R2, c[0x0][0xb28] ;  /* 0x0002ca00ff027b82 */ /* 0x000ee20000000a00 */
[----:B-1----:R-:W-:-:S04]  /*2c50*/  IMAD.HI.U32 R22, R8, R6, RZ ;  /* 0x0000000608167227 */ /* 0x002fc800078e00ff */
[----:B------:R-:W-:Y:S01]  /*2c60*/  IMAD.HI.U32 R23, R10, R6, RZ ;  /* 0x000000060a177227 */ /* 0x000fe200078e00ff */
[----:B------:R-:W-:Y:S02]  /*2c70*/  SHF.R.U32.HI R22, RZ, R7, R22 ;  /* 0x00000007ff167219 */ /* 0x000fe40000011616 */
[-C--:B--2---:R-:W-:Y:S02]  /*2c80*/  SHF.R.U32.HI R21, RZ, R18.reuse, R21 ;  /* 0x00000012ff157219 */ /* 0x084fe40000011615 */
[----:B------:R-:W-:Y:S02]  /*2c90*/  SHF.R.U32.HI R5, RZ, R18, R5 ;  /* 0x00000012ff057219 */ /* 0x000fe40000011605 */
[----:B------:R-:W-:Y:S02]  /*2ca0*/  SEL R21, R0, R21, !P0 ;  /* 0x0000001500157207 */ /* 0x000fe40004000000 */
[----:B------:R-:W-:Y:S02]  /*2cb0*/  SHF.R.U32.HI R23, RZ, R7, R23 ;  /* 0x00000007ff177219 */ /* 0x000fe40000011617 */
[----:B----4-:R-:W-:-:S02]  /*2cc0*/  ISETP.NE.AND P1, PT, R19, 0x1, PT ;  /* 0x000000011300780c */ /* 0x010fc40003f25270 */
[----:B------:R-:W-:Y:S02]  /*2cd0*/  SEL R5, R9, R5, !P0 ;  /* 0x0000000509057207 */ /* 0x000fe40004000000 */
[----:B------:R-:W-:Y:S02]  /*2ce0*/  SEL R22, R8, R22, !P1 ;  /* 0x0000001608167207 */ /* 0x000fe40004800000 */
[----:B------:R-:W-:Y:S01]  /*2cf0*/  SEL R23, R10, R23, !P1 ;  /* 0x000000170a177207 */ /* 0x000fe20004800000 */
[----:B---3--:R-:W-:-:S04]  /*2d00*/  IMAD.HI.U32 R20, R21, R2, RZ ;  /* 0x0000000215147227 */ /* 0x008fc800078e00ff */
        /* <DEDUP_REMOVED lines=10> */
[----:B------:R-:W-:-:S04]  /*2db0*/  @!P0 IMAD.HI.U32 R7, R23, R2, RZ ;  /* 0x0000000217078227 */ /* 0x000fc800078e00ff */
[----:B------:R-:W-:Y:S01]  /*2dc0*/  IMAD.MOV R2, RZ, RZ, -R6 ;  /* 0x000000ffff027224 */ /* 0x000fe200078e0a06 */
[----:B------:R-:W-:Y:S02]  /*2dd0*/  @!P0 SHF.R.U32.HI R3, RZ, R3, R7 ;  /* 0x00000003ff038219 */ /* 0x000fe40000011607 */
[----:B------:R-:W-:Y:S01]  /*2de0*/  IADD3 R7, PT, PT, -R5, RZ, RZ ;  /* 0x000000ff05077210 */ /* 0x000fe20007ffe1ff */
[----:B------:R-:W-:Y:S01]  /*2df0*/  IMAD R2, R26, R2, R5 ;  /* 0x000000021a027224 */ /* 0x000fe200078e0205 */
        /* <DEDUP_REMOVED lines=10> */
.L_x_41:
[----:B------:R-:W1:Y:S02]  /*2ea0*/  LDCU UR8, c[0x0][0xb30] ;  /* 0x00016600ff0877ac */ /* 0x000e640008000800 */
[----:B-1----:R-:W-:-:S09]  /*2eb0*/  UISETP.NE.AND UP0, UPT, UR8, 0x1, UPT ;  /* 0x000000010800788c */ /* 0x002fd2000bf05270 */
[----:B------:R-:W-:Y:S05]  /*2ec0*/  BRA.U UP0, `(.L_x_42) ;  /* 0x0000000100407547 */ /* 0x000fea000b800000 */
[----:B------:R-:W1:Y:S08]  /*2ed0*/  LDC.64 R4, c[0x0][0xb10] ;  /* 0x0002c400ff047b82 */ /* 0x000e700000000a00 */
[----:B------:R-:W2:Y:S08]  /*2ee0*/  LDC.64 R2, c[0x0][0xb18] ;  /* 0x0002c600ff027b82 */ /* 0x000eb00000000a00 */
[----:B------:R-:W4:Y:S08]  /*2ef0*/  LDC R6, c[0x0][0xb20] ;  /* 0x0002c800ff067b82 */ /* 0x000f300000000800 */
[----:B------:R-:W3:Y:S01]  /*2f00*/  LDC R7, c[0x0][0xb0c] ;  /* 0x0002c300ff077b82 */ /* 0x000ee20000000800 */
[----:B-1----:R-:W-:-:S05]  /*2f10*/  IMAD.HI.U32 R4, R10, R4, RZ ;  /* 0x000000040a047227 */ /* 0x002fca00078e00ff */
[----:B------:R-:W-:Y:S01]  /*2f20*/  SHF.R.U32.HI R4, RZ, R5, R4 ;  /* 0x00000005ff047219 */ /* 0x000fe20000011604 */
[----:B--2---:R-:W-:Y:S01]  /*2f30*/  IMAD.HI.U32 R3, R9, R3, RZ ;  /* 0x0000000309037227 */ /* 0x004fe200078e00ff */
[----:B------:R-:W-:-:S04]  /*2f40*/  ISETP.NE.AND P0, PT, R2, 0x1, PT ;  /* 0x000000010200780c */ /* 0x000fc80003f05270 */
[----:B----4-:R-:W-:-:S04]  /*2f50*/  SHF.R.U32.HI R3, RZ, R6, R3 ;  /* 0x00000006ff037219 */ /* 0x010fc80000011603 */
[----:B------:R-:W-:Y:S02]  /*2f60*/  SEL R3, R9, R3, !P0 ;  /* 0x0000000309037207 */ /* 0x000fe40004000000 */
[----:B---3--:R-:W-:-:S04]  /*2f70*/  ISETP.NE.AND P1, PT, R7, 0x1, PT ;  /* 0x000000010700780c */ /* 0x008fc80003f25270 */
[----:B------:R-:W-:-:S05]  /*2f80*/  SEL R4, R10, R4, !P1 ;  /* 0x000000040a047207 */ /* 0x000fca0004800000 */
[----:B------:R-:W-:Y:S02]  /*2f90*/  IMAD.IADD R5, R3, 0x1, -R4 ;  /* 0x0000000103057824 */ /* 0x000fe400078e0a04 */
[----:B------:R-:W-:Y:S02]  /*2fa0*/  IMAD.IADD R3, R4, 0x1, -R3 ;  /* 0x0000000104037824 */ /* 0x000fe400078e0a03 */
[----:B------:R-:W-:Y:S02]  /*2fb0*/  IMAD R10, R5, R7, R10 ;  /* 0x00000007050a7224 */ /* 0x000fe400078e020a */
[----:B------:R-:W-:-:S07]  /*2fc0*/  IMAD R9, R3, R2, R9 ;  /* 0x0000000203097224 */ /* 0x000fce00078e0209 */
.L_x_42:
[----:B------:R-:W-:Y:S01]  /*2fd0*/  VIADD R14, R14, 0x1 ;  /* 0x000000010e0e7836 */ /* 0x000fe20000000000 */
[----:B------:R-:W-:Y:S01]  /*2fe0*/  PLOP3.LUT P1, PT, PT, PT, PT, 0x80, 0x8 ;  /* 0x000000000008781c */ /* 0x000fe20003f2f070 */
[----:B------:R-:W-:Y:S02]  /*2ff0*/  IMAD.IADD R58, R10, 0x1, R57 ;  /* 0x000000010a3a7824 */ /* 0x000fe400078e0239 */
[----:B------:R-:W-:Y:S01]  /*3000*/  IMAD.IADD R59, R9, 0x1, R56 ;  /* 0x00000001093b7824 */ /* 0x000fe200078e0238 */
[----:B------:R-:W-:-:S04]  /*3010*/  ISETP.NE.AND P0, PT, R14, 0x2, PT ;  /* 0x000000020e00780c */ /* 0x000fc80003f05270 */
[----:B------:R-:W-:Y:S02]  /*3020*/  SEL R2, RZ, 0x1, P0 ;  /* 0x00000001ff027807 */ /* 0x000fe40000000000 */
[----:B------:R-:W-:Y:S02]  /*3030*/  SEL R14, R14, RZ, P0 ;  /* 0x000000ff0e0e7207 */ /* 0x000fe40000000000 */
[----:B------:R-:W-:Y:S01]  /*3040*/  LOP3.LUT R13, R13, R2, RZ, 0x3c, !PT ;  /* 0x000000020d0d7212 */ /* 0x000fe200078e3cff */
[----:B------:R-:W-:Y:S05]  /*3050*/  @P2 BRA `(.L_x_43) ;  /* 0xfffffff000582947 */ /* 0x000fea000383ffff */
[----:B---3--:R-:W-:Y:S01]  /*3060*/  HFMA2 R0, -RZ, RZ, 0, 0 ;  /* 0x00000000ff007431 */ /* 0x008fe200000001ff */
[----:B------:R-:W-:-:S12]  /*3070*/  UIADD3 UR4, UPT, UPT, UR4, 0x2c0, URZ ;  /* 0x000002c004047890 */ /* 0x000fd8000fffe0ff */
.L_x_52:
[----:B------:R-:W-:Y:S01]  /*3080*/  ULEA UR5, UR13, UR4, 0x3 ;  /* 0x000000040d057291 */ /* 0x000fe2000f8e18ff */
[----:B------:R-:W-:-:S08]  /*3090*/  SHF.L.U32 R3, R15, 0x1f, RZ ;  /* 0x0000001f0f037819 */ /* 0x000fd000000006ff */
[----:B-1----:R-:W1:Y:S02]  /*30a0*/  SYNCS.PHASECHK.TRANS64.TRYWAIT P0, [UR5], R3 ;  /* 0x00000003ff0075a7 */ /* 0x002e640008001105 */
[----:B-1----:R-:W-:Y:S05]  /*30b0*/  @!P0 BRA `(.L_x_44) ;  /* 0x0000004000288947 */ /* 0x002fea0003800000 */
.L_x_124:
[----:B------:R-:W-:-:S04]  /*30c0*/  UIADD3 UR6, UPT, UPT, UR13, 0x1, URZ ;  /* 0x000000010d067890 */ /* 0x000fc8000fffe0ff */
[----:B------:R-:W-:-:S04]  /*30d0*/  UISETP.NE.AND UP0, UPT, UR6, 0x58, UPT ;  /* 0x000000580600788c */ /* 0x000fc8000bf05270 */
[----:B------:R-:W-:Y:S02]  /*30e0*/  USEL UR7, URZ, 0x1, UP0 ;  /* 0x00000001ff077887 */ /* 0x000fe40008000000 */
[----:B------:R-:W-:-:S04]  /*30f0*/  USEL UR6, UR6, URZ, UP0 ;  /* 0x000000ff06067287 */ /* 0x000fc80008000000 */
[----:B------:R-:W-:Y:S01]  /*3100*/  ULEA UR5, UR6, UR4, 0x3 ;  /* 0x0000000406057291 */ /* 0x000fe2000f8e18ff */
[----:B-1----:R-:W-:-:S04]  /*3110*/  LOP3.LUT R3, R15, UR7, RZ, 0x3c, !PT ;  /* 0x000000070f037c12 */ /* 0x002fc8000f8e3cff */
[----:B------:R-:W-:-:S04]  /*3120*/  SHF.L.U32 R4, R3, 0x1f, RZ ;  /* 0x0000001f03047819 */ /* 0x000fc800000006ff */
[----:B------:R-:W1:Y:S02]  /*3130*/  SYNCS.PHASECHK.TRANS64.TRYWAIT P0, [UR5], R4 ;  /* 0x00000004ff0075a7 */ /* 0x000e640008001105 */
[----:B-1----:R-:W-:Y:S05]  /*3140*/  @!P0 BRA `(.L_x_45) ;  /* 0x00000040001c8947 */ /* 0x002fea0003800000 */
.L_x_126:
[----:B------:R-:W-:-:S04]  /*3150*/  UIADD3 UR6, UPT, UPT, UR6, 0x1, URZ ;  /* 0x0000000106067890 */ /* 0x000fc8000fffe0ff */
[----:B------:R-:W-:-:S04]  /*3160*/  UISETP.NE.AND UP0, UPT, UR6, 0x58, UPT ;  /* 0x000000580600788c */ /* 0x000fc8000bf05270 */
[----:B------:R-:W-:Y:S02]  /*3170*/  USEL UR7, URZ, 0x1, UP0 ;  /* 0x00000001ff077887 */ /* 0x000fe40008000000 */
[----:B------:R-:W-:-:S04]  /*3180*/  USEL UR6, UR6, URZ, UP0 ;  /* 0x000000ff06067287 */ /* 0x000fc80008000000 */
[----:B------:R-:W-:Y:S01]  /*3190*/  ULEA UR5, UR6, UR4, 0x3 ;  /* 0x0000000406057291 */ /* 0x000fe2000f8e18ff */
[----:B------:R-:W-:-:S04]  /*31a0*/  LOP3.LUT R3, R3, UR7, RZ, 0x3c, !PT ;  /* 0x0000000703037c12 */ /* 0x000fc8000f8e3cff */
[----:B-1----:R-:W-:-:S04]  /*31b0*/  SHF.L.U32 R4, R3, 0x1f, RZ ;  /* 0x0000001f03047819 */ /* 0x002fc800000006ff */
[----:B------:R-:W1:Y:S02]  /*31c0*/  SYNCS.PHASECHK.TRANS64.TRYWAIT P0, [UR5], R4 ;  /* 0x00000004ff0075a7 */ /* 0x000e640008001105 */
[----:B-1----:R-:W-:Y:S05]  /*31d0*/  @!P0 BRA `(.L_x_46) ;  /* 0x0000004000108947 */ /* 0x002fea0003800000 */
.L_x_128:
        /* <DEDUP_REMOVED lines=9> */
.L_x_130:
        /* <DEDUP_REMOVED lines=9> */
.L_x_132:
        /* <DEDUP_REMOVED lines=9> */
.L_x_134:
        /* <DEDUP_REMOVED lines=9> */
.L_x_136:
        /* <DEDUP_REMOVED lines=9> */
.L_x_138:
[----:B------:R-:W-:Y:S01]  /*34b0*/  VIADD R0, R0, 0x8 ;  /* 0x0000000800007836 */ /* 0x000fe20000000000 */
[----:B------:R-:W-:-:S04]  /*34c0*/  UIADD3 UR13, UPT, UPT, UR6, 0x1, URZ ;  /* 0x00000001060d7890 */ /* 0x000fc8000fffe0ff */
[----:B------:R-:W-:Y:S01]  /*34d0*/  ISETP.NE.AND P0, PT, R0, 0x58, PT ;  /* 0x000000580000780c */ /* 0x000fe20003f05270 */
[----:B------:R-:W-:-:S04]  /*34e0*/  UISETP.NE.AND UP0, UPT, UR13, 0x58, UPT ;  /* 0x000000580d00788c */ /* 0x000fc8000bf05270 */
[----:B------:R-:W-:Y:S02]  /*34f0*/  USEL UR7, URZ, 0x1, UP0 ;  /* 0x00000001ff077887 */ /* 0x000fe40008000000 */
[----:B------:R-:W-:-:S04]  /*3500*/  USEL UR13, UR13, URZ, UP0 ;  /* 0x000000ff0d0d7287 */ /* 0x000fc80008000000 */
[----:B------:R-:W-:Y:S02]  /*3510*/  LOP3.LUT R3, R3, UR7, RZ, 0x3c, !PT ;  /* 0x0000000703037c12 */ /* 0x000fe4000f8e3cff */
[----:B------:R-:W-:Y:S06]  /*3520*/  @!P0 EXIT ;  /* 0x000000000000894d */ /* 0x000fec0003800000 */
[----:B------:R-:W-:Y:S01]  /*3530*/  MOV R15, R3 ;  /* 0x00000003000f7202 */ /* 0x000fe20000000f00 */
[----:B------:R-:W-:Y:S06]  /*3540*/  BRA `(.L_x_52) ;  /* 0xfffffff800cc7947 */ /* 0x000fec000383ffff */
.L_x_23:
[----:B------:R-:W-:-:S04]  /*3550*/  UISETP.NE.AND UP1, UPT, UR37, URZ, UPT ;  /* 0x000000ff2500728c */ /* 0x000fc8000bf25270 */
[----:B------:R-:W-:-:S09]  /*3560*/  UISETP.NE.OR UP1, UPT, UR10, 0x1, UP1 ;  /* 0x000000010a00788c */ /* 0x000fd20008f25670 */
[----:B------:R-:W-:Y:S05]  /*3570*/  BRA.U UP1, `(.L_x_53) ;  /* 0x00000005014c7547 */ /* 0x000fea000b800000 */
[----:B------:R-:W-:Y:S01]  /*3580*/  HFMA2 R11, -RZ, RZ, 0, 0 ;  /* 0x00000000ff0b7431 */ /* 0x000fe200000001ff */
[----:B------:R-:W-:Y:S01]  /*3590*/  ISETP.GE.U32.AND P2, PT, R10, 0x2, PT ;  /* 0x000000020a00780c */ /* 0x000fe20003f46070 */
[----:B------:R-:W-:Y:S01]  /*35a0*/  IMAD.MOV.U32 R12, RZ, RZ, 0x1 ;  /* 0x00000001ff0c7424 */ /* 0x000fe200078e00ff */
[----:B------:R-:W-:Y:S01]  /*35b0*/  CS2R R8, SRZ ;  /* 0x0000000000087805 */ /* 0x000fe2000001ff00 */
[----:B------:R-:W-:Y:S01]  /*35c0*/  IMAD.MOV.U32 R3, RZ, RZ, RZ ;  /* 0x000000ffff037224 */ /* 0x000fe200078e00ff */
[----:B------:R-:W-:Y:S01]  /*35d0*/  UMOV UR4, 0x400 ;  /* 0x0000040000047882 */ /* 0x000fe20000000000 */
[----:B------:R-:W-:Y:S01]  /*35e0*/  UMOV UR6, URZ ;  /* 0x000000ff00067c82 */ /* 0x000fe20008000000 */
[----:B------:R-:W-:-:S12]  /*35f0*/  ULEA UR37, UR37, UR4, 0x18 ;  /* 0x0000000425257291 */ /* 0x000fd8000f8ec0ff */
.L_x_57:
[----:B------:R-:W-:Y:S02]  /*3600*/  LEA R0, R3, UR37, 0x3 ;  /* 0x0000002503007c11 */ /* 0x000fe4000f8e18ff */
[----:B------:R-:W-:-:S03]  /*3610*/  SHF.L.U32 R4, R8, 0x1f, RZ ;  /* 0x0000001f08047819 */ /* 0x000fc600000006ff */
[----:B------:R-:W-:Y:S01]  /*3620*/  VIADD R5, R0, 0x610 ;  /* 0x0000061000057836 */ /* 0x000fe20000000000 */
[----:B------:R-:W1:Y:S02]  /*3630*/  SYNCS.PHASECHK.TRANS64.TRYWAIT P0, [R0+URZ+0x600], R4 ;  /* 0x00060004000075a7 */ /* 0x000e6400080011ff */
[----:B-1----:R-:W-:Y:S05]  /*3640*/  @!P0 BRA `(.L_x_54) ;  /* 0x0000003c00848947 */ /* 0x002fea0003800000 */
.L_x_139:
[----:B------:R-:W-:Y:S01]  /*3650*/  ULEA UR5, UR6, UR37, 0x3 ;  /* 0x0000002506057291 */ /* 0x000fe2000f8e18ff */
[----:B-1----:R-:W-:Y:S01]  /*3660*/  PRMT R0, RZ, 0x654, R5 ;  /* 0x00000654ff007816 */ /* 0x002fe20000000005 */
[----:B------:R-:W-:Y:S01]  /*3670*/  @!P2 IMAD.MOV.U32 R4, RZ, RZ, 0x10 ;  /* 0x00000010ff04a424 */ /* 0x000fe200078e00ff */
[----:B------:R-:W-:Y:S01]  /*3680*/  SHF.L.U32 R5, R12, 0x1f, RZ ;  /* 0x0000001f0c057819 */ /* 0x000fe200000006ff */
[----:B------:R-:W-:Y:S01]  /*3690*/  UIADD3 UR4, UPT, UPT, UR5, 0x5a0, URZ ;  /* 0x000005a005047890 */ /* 0x000fe2000fffe0ff */
[----:B------:R1:W-:Y:S05]  /*36a0*/  SYNCS.ARRIVE.TRANS64.RED.A1T0 RZ, [R0+URZ], RZ ;  /* 0x000000ff00ff79a7 */ /* 0x0003ea00081004ff */
[----:B------:R-:W-:Y:S01]  /*36b0*/  IMAD.U32 R6, RZ, RZ, UR4 ;  /* 0x00000004ff067e24 */ /* 0x000fe2000f8e00ff */
[----:B------:R-:W2:Y:S04]  /*36c0*/  SYNCS.PHASECHK.TRANS64.TRYWAIT P0, [UR5+0x5b0], R5 ;  /* 0x0005b005ff0075a7 */ /* 0x000ea80008001105 */
[----:B------:R-:W-:Y:S01]  /*36d0*/  PRMT R6, R10, 0x654, R6 ;  /* 0x000006540a067816 */ /* 0x000fe20000000006 */
[----:B-12---:R-:W-:Y:S06]  /*36e0*/  @!P0 BRA `(.L_x_55) ;  /* 0x0000003c00708947 */ /* 0x006fec0003800000 */
.L_x_141:
[----:B------:R-:W-:Y:S01]  /*36f0*/  ULEA UR4, UR6, UR37, 0x4 ;  /* 0x0000002506047291 */ /* 0x000fe2000f8e20ff */
[----:B------:R-:W-:Y:S01]  /*3700*/  SEL R2, R6, R2, !P2 ;  /* 0x0000000206027207 */ /* 0x000fe20005000000 */
[----:B------:R-:W-:Y:S01]  /*3710*/  UIADD3 UR5, UPT, UPT, UR5, 0x5a0, URZ ;  /* 0x000005a005057890 */ /* 0x000fe2000fffe0ff */
[----:B-1----:R-:W-:Y:S01]  /*3720*/  LEA R0, R11, UR37, 0x3 ;  /* 0x000000250b007c11 */ /* 0x002fe2000f8e18ff */
[----:B------:R-:W-:Y:S01]  /*3730*/  UIADD3 UR4, UPT, UPT, UR4, 0x630, URZ ;  /* 0x0000063004047890 */ /* 0x000fe2000fffe0ff */
[----:B------:R1:W-:Y:S01]  /*3740*/  @!P2 SYNCS.ARRIVE.TRANS64.RED RZ, [R2+URZ], R4 ;  /* 0x0000000402ffa9a7 */ /* 0x0003e200080004ff */
[----:B------:R-:W-:Y:S01]  /*3750*/  UIADD3 UR6, UPT, UPT, UR6, 0x1, URZ ;  /* 0x0000000106067890 */ /* 0x000fe2000fffe0ff */
[----:B------:R-:W-:-:S03]  /*3760*/  VIADD R3, R3, 0x1 ;  /* 0x0000000103037836 */ /* 0x000fc60000000000 */
[----:B------:R-:W-:Y:S02]  /*3770*/  UISETP.NE.AND UP0, UPT, UR6, 0x2, UPT ;  /* 0x000000020600788c */ /* 0x000fe4000bf05270 */
[----:B------:R-:W-:Y:S01]  /*3780*/  ISETP.NE.AND P0, PT, R3, 0x2, PT ;  /* 0x000000020300780c */ /* 0x000fe20003f05270 */
[----:B------:R-:W-:Y:S06]  /*3790*/  UGETNEXTWORKID.BROADCAST [UR4], [UR5] ;  /* 0x00000000040073ca */ /* 0x000fec0008000100 */
[----:B------:R-:W-:Y:S02]  /*37a0*/  USEL UR4, URZ, 0x1, UP0 ;  /* 0x00000001ff047887 */ /* 0x000fe40008000000 */
[----:B------:R-:W-:-:S04]  /*37b0*/  USEL UR6, UR6, URZ, UP0 ;  /* 0x000000ff06067287 */ /* 0x000fc80008000000 */
[----:B------:R-:W-:Y:S02]  /*37c0*/  LOP3.LUT R12, R12, UR4, RZ, 0x3c, !PT ;  /* 0x000000040c0c7c12 */ /* 0x000fe4000f8e3cff */
[----:B-1----:R-:W-:-:S04]  /*37d0*/  SHF.L.U32 R4, R9, 0x1f, RZ ;  /* 0x0000001f09047819 */ /* 0x002fc800000006ff */
[----:B------:R-:W1:Y:S02]  /*37e0*/  SYNCS.PHASECHK.TRANS64.TRYWAIT P1, [R0+URZ+0x5a0], R4 ;  /* 0x0005a004000075a7 */ /* 0x000e6400080211ff */
[----:B-1----:R-:W-:Y:S05]  /*37f0*/  @!P1 BRA `(.L_x_56) ;  /* 0x0000003c00449947 */ /* 0x002fea0003800000 */
.L_x_142:
[----:B-1----:R-:W-:Y:S01]  /*3800*/  LEA R4, R11, UR37, 0x4 ;  /* 0x000000250b047c11 */ /* 0x002fe2000f8e20ff */
[----:B------:R-:W-:Y:S01]  /*3810*/  VIADD R0, R0, 0x5b0 ;  /* 0x000005b000007836 */ /* 0x000fe20000000000 */
[----:B------:R-:W-:Y:S01]  /*3820*/  SEL R3, R3, RZ, P0 ;  /* 0x000000ff03037207 */ /* 0x000fe20000000000 */
[----:B------:R-:W-:-:S03]  /*3830*/  VIADD R11, R11, 0x1 ;  /* 0x000000010b0b7836 */ /* 0x000fc60000000000 */
[----:B------:R-:W1:Y:S01]  /*3840*/  LDS.128 R4, [R4+0x630] ;  /* 0x0006300004047984 */ /* 0x000e620000000c00 */
[----:B------:R-:W-:Y:S02]  /*3850*/  PRMT R0, RZ, 0x654, R0 ;  /* 0x00000654ff007816 */ /* 0x000fe40000000000 */
[C---:B------:R-:W-:Y:S01]  /*3860*/  ISETP.NE.AND P1, PT, R11.reuse, 0x2, PT ;  /* 0x000000020b00780c */ /* 0x040fe20003f25270 */
[----:B------:R-:W-:Y:S01]  /*3870*/  @!PT LDS RZ, [RZ] ;  /* 0x00000000fffff984 */ /* 0x000fe20000000800 */
[----:B------:R-:W-:Y:S01]  /*3880*/  @!PT LDS RZ, [RZ] ;  /* 0x00000000fffff984 */ /* 0x000fe20000000800 */
[----:B------:R-:W-:Y:S01]  /*3890*/  @!PT LDS RZ, [RZ] ;  /* 0x00000000fffff984 */ /* 0x000fe20000000800 */
[----:B------:R-:W-:Y:S01]  /*38a0*/  @!PT LDS RZ, [RZ] ;  /* 0x00000000fffff984 */ /* 0x000fe20000000800 */
[----:B------:R2:W-:Y:S06]  /*38b0*/  MEMBAR.ALL.CTA ;  /* 0x0000000000007992 */ /* 0x0005ec0000008000 */
[----:B--2---:R-:W2:Y:S01]  /*38c0*/  FENCE.VIEW.ASYNC.S ;  /* 0x00000000000073c6 */ /* 0x004ea20000000000 */
[----:B------:R-:W-:Y:S01]  /*38d0*/  SEL R11, R11, RZ, P1 ;  /* 0x000000ff0b0b7207 */ /* 0x000fe20000800000 */
[----:B--2---:R2:W-:Y:S01]  /*38e0*/  SYNCS.ARRIVE.TRANS64.RED.A1T0 RZ, [R0+URZ], RZ ;  /* 0x000000ff00ff79a7 */ /* 0x0045e200081004ff */
[----:B-1----:R-:W-:-:S02]  /*38f0*/  LOP3.LUT P3, RZ, R6, 0x1, RZ, 0xc0, !PT ;  /* 0x0000000106ff7812 */ /* 0x002fc4000786c0ff */
[----:B------:R-:W-:-:S04]  /*3900*/  SEL R4, RZ, 0x1, P1 ;  /* 0x00000001ff047807 */ /* 0x000fc80000800000 */
[----:B------:R-:W-:Y:S02]  /*3910*/  LOP3.LUT R9, R9, R4, RZ, 0x3c, !PT ;  /* 0x0000000409097212 */ /* 0x000fe400078e3cff */
[----:B--2---:R-:W-:-:S04]  /*3920*/  SEL R0, RZ, 0x1, P0 ;  /* 0x00000001ff007807 */ /* 0x004fc80000000000 */
[----:B------:R-:W-:Y:S01]  /*3930*/  LOP3.LUT R8, R8, R0, RZ, 0x3c, !PT ;  /* 0x0000000008087212 */ /* 0x000fe200078e3cff */
[----:B------:R-:W-:Y:S06]  /*3940*/  @P3 BRA `(.L_x_57) ;  /* 0xfffffffc002c3947 */ /* 0x000fec000383ffff */
[----:B------:R-:W-:Y:S01]  /*3950*/  ULEA UR5, UR6, UR37, 0x3 ;  /* 0x0000002506057291 */ /* 0x000fe2000f8e18ff */
[----:B------:R-:W-:-:S08]  /*3960*/  SHF.L.U32 R2, R12, 0x1f, RZ ;  /* 0x0000001f0c027819 */ /* 0x000fd000000006ff */
[----:B------:R-:W1:Y:S02]  /*3970*/  SYNCS.PHASECHK.TRANS64 P0, [UR5+0x5b0], R2 ;  /* 0x0005b002ff0075a7 */ /* 0x000e640008001005 */
[----:B-1----:R-:W-:Y:S05]  /*3980*/  @P0 BRA `(.L_x_58) ;  /* 0x0000000000080947 */ /* 0x002fea0003800000 */
[----:B------:R-:W1:Y:S02]  /*3990*/  SYNCS.PHASECHK.TRANS64.TRYWAIT P0, [UR5+0x5b0], R2 ;  /* 0x0005b002ff0075a7 */ /* 0x000e640008001105 */
[----:B-1----:R-:W-:Y:S05]  /*39a0*/  @!P0 BRA `(.L_x_59) ;  /* 0x0000003800ec8947 */ /* 0x002fea0003800000 */
.L_x_58:
[----:B------:R-:W-:-:S04]  /*39b0*/  UIADD3 UR4, UPT, UPT, UR6, 0x1, URZ ;  /* 0x0000000106047890 */ /* 0x000fc8000fffe0ff */
[----:B------:R-:W-:-:S04]  /*39c0*/  UISETP.NE.AND UP0, UPT, UR4, 0x2, UPT ;  /* 0x000000020400788c */ /* 0x000fc8000bf05270 */
[----:B------:R-:W-:Y:S02]  /*39d0*/  USEL UR7, URZ, 0x1, UP0 ;  /* 0x00000001ff077887 */ /* 0x000fe40008000000 */
[----:B------:R-:W-:-:S04]  /*39e0*/  USEL UR4, UR4, URZ, UP0 ;  /* 0x000000ff04047287 */ /* 0x000fc80008000000 */
[----:B------:R-:W-:Y:S01]  /*39f0*/  ULEA UR4, UR4, UR37, 0x3 ;  /* 0x0000002504047291 */ /* 0x000fe2000f8e18ff */
[----:B-1----:R-:W-:-:S04]  /*3a00*/  LOP3.LUT R2, R12, UR7, RZ, 0x3c, !PT ;  /* 0x000000070c027c12 */ /* 0x002fc8000f8e3cff */
[----:B------:R-:W-:-:S04]  /*3a10*/  SHF.L.U32 R0, R2, 0x1f, RZ ;  /* 0x0000001f02007819 */ /* 0x000fc800000006ff */
[----:B------:R-:W1:Y:S02]  /*3a20*/  SYNCS.PHASECHK.TRANS64 P0, [UR4+0x5b0], R0 ;  /* 0x0005b000ff0075a7 */ /* 0x000e640008001004 */
[----:B-1----:R-:W-:Y:S05]  /*3a30*/  @P0 EXIT ;  /* 0x000000000000094d */ /* 0x002fea0003800000 */
[----:B------:R-:W-:Y:S02]  /*3a40*/  SHF.L.U32 R2, R2, 0x1f, RZ ;  /* 0x0000001f02027819 */ /* 0x000fe400000006ff */
[----:B------:R-:W-:-:S07]  /*3a50*/  MOV R0, UR4 ;  /* 0x0000000400007c02 */ /* 0x000fce0008000f00 */
.L_x_60:
[----:B-1----:R1:W2:Y:S02]  /*3a60*/  SYNCS.PHASECHK.TRANS64.TRYWAIT P0, [R0+URZ+0x5b0], R2 ;  /* 0x0005b002000075a7 */ /* 0x0022a400080011ff */
[----:B--2---:R-:W-:Y:S05]  /*3a70*/  @!P0 NANOSLEEP.SYNCS 0x989680 ;  /* 0x009896800000895d */ /* 0x004fea0003900000 */
[----:B------:R-:W2:Y:S02]  /*3a80*/  @!P0 SYNCS.PHASECHK.TRANS64 P0, [R0+URZ+0x5b0], R2 ;  /* 0x0005b002000085a7 */ /* 0x000ea400080010ff */
[----:B--2---:R-:W-:Y:S05]  /*3a90*/  @P0 EXIT ;  /* 0x000000000000094d */ /* 0x004fea0003800000 */
[----:B------:R-:W-:Y:S05]  /*3aa0*/  BRA `(.L_x_60) ;  /* 0xfffffffc00ec7947 */ /* 0x000fea000383ffff */
.L_x_53:
[----:B------:R-:W-:Y:S05]  /*3ab0*/  BRA.U UP4, `(.L_x_61) ;  /* 0x0000001104847547 */ /* 0x000fea000b800000 */
[----:B------:R-:W-:Y:S01]  /*3ac0*/  UMOV UR6, 0x40 ;  /* 0x0000004000067882 */ /* 0x000fe20000000000 */
[----:B------:R-:W-:Y:S01]  /*3ad0*/  NOP ;  /* 0x0000000000007918 */ /* 0x000fe20000000000 */
[----:B------:R-:W-:Y:S01]  /*3ae0*/  ULEA UR6, UR37, UR6, 0x18 ;  /* 0x0000000625067291 */ /* 0x000fe2000f8ec0ff */
[----:B------:R-:W-:Y:S02]  /*3af0*/  UMOV UR7, 0x400 ;  /* 0x0000040000077882 */ /* 0x000fe40000000000 */
[----:B------:R-:W-:-:S06]  /*3b00*/  ULEA UR37, UR37, UR7, 0x18 ;  /* 0x0000000725257291 */ /* 0x000fcc000f8ec0ff */
[----:B------:R-:W1:Y:S02]  /*3b10*/  LDS.U8 R2, [UR6+0x1c] ;  /* 0x00001c06ff027984 */ /* 0x000e640008000000 */
[----:B-1----:R-:W-:-:S13]  /*3b20*/  ISETP.NE.AND P0, PT, R2, RZ, PT ;  /* 0x000000ff0200720c */ /* 0x002fda0003f05270 */
[----:B------:R-:W-:Y:S05]  /*3b30*/  @P0 BRA `(.L_x_62) ;  /* 0x0000000400080947 */ /* 0x000fea0003800000 */
[----:B------:R-:W-:Y:S02]  /*3b40*/  UISETP.NE.U32.AND UP0, UPT, UR5, 0x1, UPT ;  /* 0x000000010500788c */ /* 0x000fe4000bf05070 */
[----:B------:R-:W-:-:S07]  /*3b50*/  UIADD3 UR8, UPT, UPT, UR6, 0x8, URZ ;  /* 0x0000000806087890 */ /* 0x000fce000fffe0ff */
[----:B------:R-:W-:Y:S05]  /*3b60*/  BRA.U !UP0, `(.L_x_63) ;  /* 0x00000001089c7547 */ /* 0x000fea000b800000 */
[----:B------:R-:W-:Y:S01]  /*3b70*/  ELECT P0, URZ, PT ;  /* 0x0000000000ff782f */ /* 0x000fe20003800000 */
[----:B------:R-:W-:-:S12]  /*3b80*/  BSSY B0, `(.L_x_63) ;  /* 0x0000025000007945 */ /* 0x000fd80003800000 */
[----:B------:R-:W-:Y:S05]  /*3b90*/  @!P0 BRA `(.L_x_64) ;  /* 0x00000000008c8947 */ /* 0x000fea0003800000 */
[----:B------:R-:W-:-:S05]  /*3ba0*/  UMOV UR7, 0x10 ;  /* 0x0000001000077882 */ /* 0x000fca0000000000 */
[----:B------:R-:W-:Y:S04]  /*3bb0*/  DEPBAR.LE SB1, 0x36 ;  /* 0x00009d800000791a */ /* 0x000fe80000000000 */
[----:B------:R-:W1:Y:S02]  /*3bc0*/  UTCATOMSWS.2CTA.FIND_AND_SET.ALIGN UP1, UR7, UR7 ;  /* 0x00000007000775e3 */ /* 0x000e640008220800 */
[----:B-1----:R-:W-:Y:S01]  /*3bd0*/  MOV R10, UR7 ;  /* 0x00000007000a7c02 */ /* 0x002fe20008000f00 */
[----:B------:R-:W-:Y:S06]  /*3be0*/  BRA.U UP1, `(.L_x_65) ;  /* 0x0000000101187547 */ /* 0x000fec000b800000 */
.L_x_66:
[----:B------:R-:W-:Y:S05]  /*3bf0*/  NANOSLEEP 0x64 ;  /* 0x000000640000795d */ /* 0x000fea0003800000 */
[----:B------:R-:W-:-:S05]  /*3c00*/  UMOV UR7, 0x10 ;  /* 0x0000001000077882 */ /* 0x000fca0000000000 */
[----:B------:R-:W-:Y:S04]  /*3c10*/  DEPBAR.LE SB1, 0x36 ;  /* 0x00009d800000791a */ /* 0x000fe80000000000 */
[----:B------:R-:W1:Y:S02]  /*3c20*/  UTCATOMSWS.2CTA.FIND_AND_SET.ALIGN UP1, UR7, UR7 ;  /* 0x00000007000775e3 */ /* 0x000e640008220800 */
[----:B-1----:R-:W-:Y:S01]  /*3c30*/  MOV R10, UR7 ;  /* 0x00000007000a7c02 */ /* 0x002fe20008000f00 */
[----:B------:R-:W-:Y:S05]  /*3c40*/  BRA.U !UP1, `(.L_x_66) ;  /* 0xfffffffd09e87547 */ /* 0x000fea000b83ffff */
.L_x_65:
[----:B------:R-:W1:Y:S01]  /*3c50*/  LDS R5, [UR6+0x10] ;  /* 0x00001006ff057984 */ /* 0x000e620008000800 */
[----:B------:R-:W-:Y:S01]  /*3c60*/  IMAD.U32 R3, RZ, RZ, UR37 ;  /* 0x00000025ff037e24 */ /* 0x000fe2000f8e00ff */
[----:B------:R-:W-:-:S03]  /*3c70*/  MOV R2, UR4 ;  /* 0x0000000400027c02 */ /* 0x000fc60008000f00 */
[----:B------:R-:W-:Y:S01]  /*3c80*/  VIADD R3, R3, 0x650 ;  /* 0x0000065003037836 */ /* 0x000fe20000000000 */
[----:B-1----:R-:W-:-:S04]  /*3c90*/  SHF.L.U32 R5, R5, 0x1f, RZ ;  /* 0x0000001f05057819 */ /* 0x002fc800000006ff */
[----:B------:R-:W1:Y:S02]  /*3ca0*/  SYNCS.PHASECHK.TRANS64.TRYWAIT P0, [UR6+0x8], R5 ;  /* 0x00000805ff0075a7 */ /* 0x000e640008001106 */
[----:B-1----:R-:W-:Y:S05]  /*3cb0*/  @P0 BRA `(.L_x_67) ;  /* 0x0000000000080947 */ /* 0x002fea0003800000 */
[----:B------:R-:W1:Y:S02]  /*3cc0*/  SYNCS.PHASECHK.TRANS64.TRYWAIT P0, [UR6+0x8], R5 ;  /* 0x00000805ff0075a7 */ /* 0x000e640008001106 */
[----:B-1----:R-:W-:Y:S05]  /*3cd0*/  @!P0 BRA `(.L_x_68) ;  /* 0x0000003800388947 */ /* 0x002fea0003800000 */
.L_x_67:
[----:B-1----:R-:W-:Y:S01]  /*3ce0*/  HFMA2 R4, -RZ, RZ, 0, 5.9604644775390625e-08 ;  /* 0x00000001ff047431 */ /* 0x002fe200000001ff */
[----:B------:R-:W-:Y:S01]  /*3cf0*/  UPRMT UR7, UR4, 0x654, UR8 ;  /* 0x0000065404077896 */ /* 0x000fe20008000008 */
[----:B------:R-:W-:Y:S01]  /*3d00*/  IMAD.MOV.U32 R7, RZ, RZ, 0xffff ;  /* 0x0000ffffff077424 */ /* 0x000fe200078e00ff */
[----:B------:R-:W-:Y:S01]  /*3d10*/  PRMT R2, R2, 0x654, R3 ;  /* 0x0000065402027816 */ /* 0x000fe20000000003 */
[----:B------:R-:W-:Y:S02]  /*3d20*/  IMAD.MOV.U32 R5, RZ, RZ, 0x4 ;  /* 0x00000004ff057424 */ /* 0x000fe400078e00ff */
[----:B------:R-:W-:Y:S01]  /*3d30*/  IMAD.SHL.U32 R9, R10, 0x20, RZ ;  /* 0x000000200a097824 */ /* 0x000fe200078e00ff */
[----:B------:R-:W-:Y:S02]  /*3d40*/  MOV R3, UR7 ;  /* 0x0000000700037c02 */ /* 0x000fe40008000f00 */
[-C--:B------:R-:W-:Y:S01]  /*3d50*/  SHF.L.U32 R7, R7, R10.reuse, RZ ;  /* 0x0000000a07077219 */ /* 0x080fe200000006ff */
[----:B------:R1:W-:Y:S01]  /*3d60*/  SYNCS.ARRIVE.TRANS64.RED RZ, [UR7], R5 ;  /* 0x00000005ffff79a7 */ /* 0x0003e20008000407 */
[----:B------:R-:W-:Y:S01]  /*3d70*/  SHF.L.U32 R6, R4, R10, RZ ;  /* 0x0000000a04067219 */ /* 0x000fe200000006ff */
[----:B------:R1:W-:Y:S04]  /*3d80*/  STS [UR37+0x650], R9 ;  /* 0x00065009ff007988 */ /* 0x0003e80008000825 */
[----:B------:R1:W-:Y:S04]  /*3d90*/  STAS [R2.64], R10 ;  /* 0x0000000a02007dbd */ /* 0x0003e8000c0008ff */
[----:B------:R1:W-:Y:S04]  /*3da0*/  ATOMS.OR RZ, [UR6+0x14], R7 ;  /* 0x00001407ffff798c */ /* 0x0003e8000b000006 */
[----:B------:R1:W-:Y:S04]  /*3db0*/  ATOMS.OR RZ, [UR6+0x18], R6 ;  /* 0x00001806ffff798c */ /* 0x0003e8000b000006 */
[----:B------:R1:W-:Y:S02]  /*3dc0*/  ATOMS.XOR RZ, [UR6+0x10], R4 ;  /* 0x00001004ffff798c */ /* 0x0003e4000b800006 */
.L_x_64:
[----:B------:R-:W-:Y:S05]  /*3dd0*/  BSYNC B0 ;  /* 0x0000000000007941 */ /* 0x000fea0003800000 */
.L_x_63:
[----:B------:R-:W-:Y:S05]  /*3de0*/  BRA.U UP0, `(.L_x_69) ;  /* 0x00000001006c7547 */ /* 0x000fea000b800000 */
[----:B------:R-:W-:-:S03]  /*3df0*/  UMOV UR7, 0xffffffff ;  /* 0xffffffff00077882 */ /* 0x000fc60000000000 */
[----:B------:R-:W-:Y:S05]  /*3e00*/  BRA.DIV UR7, `(.L_x_70) ;  /* 0x0000003a07047947 */ /* 0x000fea000b800000 */
[----:B------:R-:W-:-:S13]  /*3e10*/  ELECT P6, URZ, PT ;  /* 0x0000000000ff782f */ /* 0x000fda00038c0000 */
.L_x_146:
[----:B------:R-:W-:Y:S05]  /*3e20*/  @!P6 BRA `(.L_x_69) ;  /* 0x00000000005ce947 */ /* 0x000fea0003800000 */
[----:B-1----:R-:W1:Y:S02]  /*3e30*/  LDS R3, [UR6+0x10] ;  /* 0x00001006ff037984 */ /* 0x002e640008000800 */
[----:B-1----:R-:W-:-:S04]  /*3e40*/  SHF.L.U32 R3, R3, 0x1f, RZ ;  /* 0x0000001f03037819 */ /* 0x002fc800000006ff */
[----:B------:R-:W1:Y:S02]  /*3e50*/  SYNCS.PHASECHK.TRANS64.TRYWAIT P0, [UR6+0x8], R3 ;  /* 0x00000803ff0075a7 */ /* 0x000e640008001106 */
[----:B-1----:R-:W-:Y:S05]  /*3e60*/  @P0 BRA `(.L_x_71) ;  /* 0x0000000000080947 */ /* 0x002fea0003800000 */
[----:B------:R-:W1:Y:S02]  /*3e70*/  SYNCS.PHASECHK.TRANS64.TRYWAIT P0, [UR6+0x8], R3 ;  /* 0x00000803ff0075a7 */ /* 0x000e640008001106 */
[----:B-1----:R-:W-:Y:S05]  /*3e80*/  @!P0 BRA `(.L_x_72) ;  /* 0x0000003800048947 */ /* 0x002fea0003800000 */
.L_x_71:
[----:B------:R-:W2:Y:S01]  /*3e90*/  LDS R5, [UR37+0x650] ;  /* 0x00065025ff057984 */ /* 0x000ea20008000800 */
[----:B-1----:R-:W-:Y:S02]  /*3ea0*/  HFMA2 R2, -RZ, RZ, 0, 5.9604644775390625e-08 ;  /* 0x00000001ff027431 */ /* 0x002fe400000001ff */
[----:B------:R-:W-:Y:S01]  /*3eb0*/  IMAD.MOV.U32 R3, RZ, RZ, 0xffff ;  /* 0x0000ffffff037424 */ /* 0x000fe200078e00ff */
[----:B------:R-:W-:Y:S01]  /*3ec0*/  UPRMT UR7, UR4, 0x654, UR8 ;  /* 0x0000065404077896 */ /* 0x000fe20008000008 */
[----:B--2---:R-:W-:-:S03]  /*3ed0*/  IMAD.SHL.U32 R4, R5, 0x20, RZ ;  /* 0x0000002005047824 */ /* 0x004fc600078e00ff */
[-C--:B------:R-:W-:Y:S02]  /*3ee0*/  SHF.L.U32 R3, R3, R5.reuse, RZ ;  /* 0x0000000503037219 */ /* 0x080fe400000006ff */
[----:B------:R-:W-:Y:S01]  /*3ef0*/  SHF.L.U32 R5, R2, R5, RZ ;  /* 0x0000000502057219 */ /* 0x000fe200000006ff */
[----:B------:R2:W-:Y:S04]  /*3f00*/  STS [UR37+0x650], R4 ;  /* 0x00065004ff007988 */ /* 0x0005e80008000825 */
[----:B------:R2:W-:Y:S04]  /*3f10*/  ATOMS.OR RZ, [UR6+0x14], R3 ;  /* 0x00001403ffff798c */ /* 0x0005e8000b000006 */
[----:B------:R2:W-:Y:S01]  /*3f20*/  ATOMS.OR RZ, [UR6+0x18], R5 ;  /* 0x00001805ffff798c */ /* 0x0005e2000b000006 */
[----:B------:R-:W-:Y:S03]  /*3f30*/  SYNCS.ARRIVE.TRANS64.RED.A1T0 RZ, [UR7], RZ ;  /* 0x000000ffffff79a7 */ /* 0x000fe60008100407 */
[----:B------:R2:W-:Y:S01]  /*3f40*/  ATOMS.XOR RZ, [UR6+0x10], R2 ;  /* 0x00001002ffff798c */ /* 0x0005e2000b800006 */
[----:B------:R-:W-:Y:S05]  /*3f50*/  BRA `(.L_x_69) ;  /* 0x0000000000107947 */ /* 0x000fea0003800000 */
.L_x_62:
[----:B------:R-:W-:-:S05]  /*3f60*/  MOV R2, 0xffffffff ;  /* 0xffffffff00027802 */ /* 0x000fca0000000f00 */
[----:B------:R1:W-:Y:S02]  /*3f70*/  STS [UR37+0x650], R2 ;  /* 0x00065002ff007988 */ /* 0x0003e40008000825 */
[----:B-1----:R-:W-:Y:S02]  /*3f80*/  MOV R2, 0x3fa0 ;  /* 0x00003fa000027802 */ /* 0x002fe40000000f00 */
[----:B-----5:R-:W-:Y:S05]  /*3f90*/  CALL.REL.NOINC `($__internal_1_$__cuda_sm10x_tcgen05_guardrail_trap_phase_invalid_during_alloc) ;  /* 0x0000003c000c7944 */ /* 0x020fea0003c00000 */
.L_x_69:
[----:B------:R-:W-:Y:S05]  /*3fa0*/  WARPSYNC.ALL ;  /* 0x0000000000007948 */ /* 0x000fea0003800000 */
[----:B------:R-:W3:Y:S01]  /*3fb0*/  S2UR UR8, SR_CgaCtaId ;  /* 0x00000000000879c3 */ /* 0x000ee20000008800 */
[----:B------:R-:W-:Y:S01]  /*3fc0*/  UMOV UR6, 0x400 ;  /* 0x0000040000067882 */ /* 0x000fe20000000000 */
[----:B------:R-:W-:-:S06]  /*3fd0*/  NOP ;  /* 0x0000000000007918 */ /* 0x000fcc0000000000 */
[----:B------:R-:W-:Y:S06]  /*3fe0*/  BAR.ARV 0x6, 0xa0 ;  /* 0x0182800000007b1d */ /* 0x000fec0000002000 */
[----:B------:R-:W-:Y:S01]  /*3ff0*/  LOP3.LUT R0, R0, 0xffff, RZ, 0xc0, !PT ;  /* 0x0000ffff00007812 */ /* 0x000fe200078ec0ff */
[----:B-1----:R-:W-:Y:S01]  /*4000*/  IMAD.MOV.U32 R9, RZ, RZ, 0x1 ;  /* 0x00000001ff097424 */ /* 0x002fe200078e00ff */
[----:B------:R-:W-:Y:S01]  /*4010*/  LOP3.LUT R8, R8, 0xffff, RZ, 0xc0, !PT ;  /* 0x0000ffff08087812 */ /* 0x000fe200078ec0ff */
[----:B------:R-:W-:Y:S01]  /*4020*/  UMOV UR22, URZ ;  /* 0x000000ff00167c82 */ /* 0x000fe20008000000 */
[----:B------:R-:W-:Y:S01]  /*4030*/  R2UR UR12, R0 ;  /* 0x00000000000c72ca */ /* 0x000fe200000e0000 */
[----:B------:R-:W-:Y:S01]  /*4040*/  UMOV UR21, URZ ;  /* 0x000000ff00157c82 */ /* 0x000fe20008000000 */
[----:B------:R-:W-:Y:S01]  /*4050*/  R2UR UR13, R8 ;  /* 0x00000000080d72ca */ /* 0x000fe200000e0000 */
[----:B------:R-:W-:Y:S01]  /*4060*/  IMAD.MOV.U32 R8, RZ, RZ, RZ ;  /* 0x000000ffff087224 */ /* 0x000fe200078e00ff */
[----:B------:R-:W-:-:S02]  /*4070*/  UISETP.NE.AND UP2, UPT, UR5, URZ, UPT ;  /* 0x000000ff0500728c */ /* 0x000fc4000bf45270 */
[----:B---3--:R-:W-:Y:S01]  /*4080*/  ULEA UR8, UR8, UR6, 0x18 ;  /* 0x0000000608087291 */ /* 0x008fe2000f8ec0ff */
[----:B------:R-:W1:Y:S03]  /*4090*/  LDCU UR6, c[0x0][0x38c] ;  /* 0x00007180ff0677ac */ /* 0x000e660008000800 */
[----:B------:R-:W-:Y:S02]  /*40a0*/  UIADD3 UR14, UPT, UPT, UR8, 0x1800, URZ ;  /* 0x00001800080e7890 */ /* 0x000fe4000fffe0ff */
[----:B------:R-:W-:-:S03]  /*40b0*/  UIADD3 UR15, UPT, UPT, UR8, 0x2d800, URZ ;  /* 0x0002d800080f7890 */ /* 0x000fc6000fffe0ff */
[----:B--2---:R-:W2:Y:S01]  /*40c0*/  LDS R2, [UR8+0x650] ;  /* 0x00065008ff027984 */ /* 0x004ea20008000800 */
[----:B------:R-:W-:Y:S02]  /*40d0*/  USHF.R.U32.HI UR14, URZ, 0x4, UR14 ;  /* 0x00000004ff0e7899 */ /* 0x000fe4000801160e */
[----:B------:R-:W-:Y:S02]  /*40e0*/  USHF.R.U32.HI UR15, URZ, 0x4, UR15 ;  /* 0x00000004ff0f7899 */ /* 0x000fe4000801160f */
[----:B------:R-:W-:Y:S02]  /*40f0*/  ULOP3.LUT UR14, UR14, 0x3fff, URZ, 0xc0, !UPT ;  /* 0x00003fff0e0e7892 */ /* 0x000fe4000f8ec0ff */
[----:B------:R-:W-:Y:S02]  /*4100*/  ULOP3.LUT UR15, UR15, 0x3fff, URZ, 0xc0, !UPT ;  /* 0x00003fff0f0f7892 */ /* 0x000fe4000f8ec0ff */
[----:B------:R-:W-:Y:S02]  /*4110*/  ULOP3.LUT UR14, UR14, 0x10000, URZ, 0xfc, !UPT ;  /* 0x000100000e0e7892 */ /* 0x000fe4000f8efcff */
[----:B-1----:R-:W-:-:S02]  /*4120*/  UIADD3 UR6, UPT, UPT, UR6, 0x1f, URZ ;  /* 0x0000001f06067890 */ /* 0x002fc4000fffe0ff */
[----:B------:R-:W-:Y:S02]  /*4130*/  ULOP3.LUT UR15, UR15, 0x10000, URZ, 0xfc, !UPT ;  /* 0x000100000f0f7892 */ /* 0x000fe4000f8efcff */
[----:B------:R-:W-:Y:S01]  /*4140*/  USHF.R.S32.HI UR7, URZ, 0x1f, UR6 ;  /* 0x0000001fff077899 */ /* 0x000fe20008011406 */
[----:B------:R-:W-:Y:S01]  /*4150*/  UMOV UR20, URZ ;  /* 0x000000ff00147c82 */ /* 0x000fe20008000000 */
[----:B------:R-:W-:Y:S02]  /*4160*/  UMOV UR26, 0x0 ;  /* 0x00000000001a7882 */ /* 0x000fe40000000000 */
[----:B------:R-:W-:Y:S01]  /*4170*/  ULEA.HI UR7, UR7, UR6, URZ, 0x5 ;  /* 0x0000000607077291 */ /* 0x000fe2000f8f28ff */
[----:B------:R-:W-:-:S03]  /*4180*/  UMOV UR27, 0x8080010 ;  /* 0x08080010001b7882 */ /* 0x000fc60000000000 */
[----:B------:R-:W-:-:S04]  /*4190*/  USHF.R.S32.HI UR7, URZ, 0x5, UR7 ;  /* 0x00000005ff077899 */ /* 0x000fc80008011407 */
[----:B------:R-:W-:-:S04]  /*41a0*/  UISETP.LT.AND UP0, UPT, UR7, 0x1, UPT ;  /* 0x000000010700788c */ /* 0x000fc8000bf01270 */
[----:B------:R-:W-:Y:S01]  /*41b0*/  USEL UR23, UR7, 0x1, !UP0 ;  /* 0x0000000107177887 */ /* 0x000fe2000c000000 */
[----:B--2---:R-:W-:Y:S02]  /*41c0*/  R2UR UR24, R2 ;  /* 0x00000000021872ca */ /* 0x004fe400000e0000 */
[----:B------:R-:W-:-:S13]  /*41d0*/  CS2R R2, SRZ ;  /* 0x0000000000027805 */ /* 0x000fda000001ff00 */
.L_x_80:
[C---:B------:R-:W-:Y:S02]  /*41e0*/  LEA R0, R8.reuse, UR8, 0x3 ;  /* 0x0000000808007c11 */ /* 0x040fe4000f8e18ff */
[----:B------:R-:W-:Y:S02]  /*41f0*/  SHF.L.U32 R4, R3, 0x1f, RZ ;  /* 0x0000001f03047819 */ /* 0x000fe400000006ff */
[----:B------:R-:W-:Y:S02]  /*4200*/  LEA R5, R8, UR8, 0x4 ;  /* 0x0000000808057c11 */ /* 0x000fe4000f8e20ff */
[----:B------:R-:W1:Y:S02]  /*4210*/  SYNCS.PHASECHK.TRANS64.TRYWAIT P0, [R0+URZ+0x5a0], R4 ;  /* 0x0005a004000075a7 */ /* 0x000e6400080011ff */
[----:B-1-34-:R-:W-:Y:S05]  /*4220*/  @!P0 BRA `(.L_x_73) ;  /* 0x0000003400348947 */ /* 0x01afea0003800000 */
.L_x_147:
[----:B-1----:R-:W1:Y:S01]  /*4230*/  LDS.128 R4, [R5+0x630] ;  /* 0x0006300005047984 */ /* 0x002e620000000c00 */
[----:B------:R-:W-:Y:S02]  /*4240*/  VIADD R0, R0, 0x5b0 ;  /* 0x000005b000007836 */ /* 0x000fe40000000000 */
[----:B------:R-:W-:Y:S01]  /*4250*/  VIADD R8, R8, 0x1 ;  /* 0x0000000108087836 */ /* 0x000fe20000000000 */
[----:B------:R-:W-:Y:S01]  /*4260*/  @!PT LDS RZ, [RZ] ;  /* 0x00000000fffff984 */ /* 0x000fe20000000800 */
[----:B------:R-:W-:Y:S01]  /*4270*/  @!PT LDS RZ, [RZ] ;  /* 0x00000000fffff984 */ /* 0x000fe20000000800 */
[----:B------:R-:W-:Y:S01]  /*4280*/  @!PT LDS RZ, [RZ] ;  /* 0x00000000fffff984 */ /* 0x000fe20000000800 */
[----:B------:R-:W-:Y:S01]  /*4290*/  @!PT LDS RZ, [RZ] ;  /* 0x00000000fffff984 */ /* 0x000fe20000000800 */
[----:B------:R2:W-:Y:S06]  /*42a0*/  MEMBAR.ALL.CTA ;  /* 0x0000000000007992 */ /* 0x0005ec0000008000 */
[----:B--2---:R-:W2:Y:S01]  /*42b0*/  FENCE.VIEW.ASYNC.S ;  /* 0x00000000000073c6 */ /* 0x004ea20000000000 */
[----:B------:R-:W-:-:S04]  /*42c0*/  PRMT R0, RZ, 0x654, R0 ;  /* 0x00000654ff007816 */ /* 0x000fc80000000000 */
[----:B--2---:R2:W-:Y:S01]  /*42d0*/  SYNCS.ARRIVE.TRANS64.RED.A1T0 RZ, [R0+URZ], RZ ;  /* 0x000000ff00ff79a7 */ /* 0x0045e200081004ff */
[----:B-1----:R-:W-:Y:S01]  /*42e0*/  LOP3.LUT P1, RZ, R6, 0x1, RZ, 0xc0, !PT ;  /* 0x0000000106ff7812 */ /* 0x002fe2000782c0ff */
[----:B--2---:R-:W-:-:S12]  /*42f0*/  BRA.U UP2, `(.L_x_74) ;  /* 0x0000000102cc7547 */ /* 0x004fd8000b800000 */
[----:B------:R-:W1:Y:S01]  /*4300*/  LDCU UR6, c[0x0][0x38c] ;  /* 0x00007180ff0677ac */ /* 0x000e620008000800 */
[----:B------:R-:W-:Y:S02]  /*4310*/  PLOP3.LUT P2, PT, PT, PT, PT, 0x80, 0x8 ;  /* 0x000000000008781c */ /* 0x000fe40003f4f070 */
[----:B------:R-:W-:Y:S01]  /*4320*/  SHF.L.U32 R4, R9, 0x1f, RZ ;  /* 0x0000001f09047819 */ /* 0x000fe200000006ff */
[----:B------:R-:W-:Y:S02]  /*4330*/  ULEA UR11, UR22, UR8, 0x3 ;  /* 0x00000008160b7291 */ /* 0x000fe4000f8e18ff */
[----:B-1----:R-:W-:-:S06]  /*4340*/  UISETP.GE.AND UP0, UPT, UR6, 0x1, UPT ;  /* 0x000000010600788c */ /* 0x002fcc000bf06270 */
[----:B------:R-:W-:-:S05]  /*4350*/  PLOP3.LUT P0, PT, PT, PT, UP0, 0x80, 0x8 ;  /* 0x000000000008781c */ /* 0x000fca0003f0f008 */
[----:B------:R-:W-:-:S08]  /*4360*/  @UP0 ULEA UR6, UR21, UR8, 0x3 ;  /* 0x0000000815060291 */ /* 0x000fd0000f8e18ff */
[----:B------:R-:W-:-:S04]  /*4370*/  @P0 SHF.L.U32 R0, R2, 0x1f, RZ ;  /* 0x0000001f02000819 */ /* 0x000fc800000006ff */
[----:B------:R1:W2:Y:S01]  /*4380*/  @P0 SYNCS.PHASECHK.TRANS64.TRYWAIT P2, [UR6], R0 ;  /* 0x00000000ff0005a7 */ /* 0x0002a20008041106 */
[----:B------:R-:W3:Y:S02]  /*4390*/  SYNCS.PHASECHK.TRANS64.TRYWAIT P0, [UR11+0x5e0], R4 ;  /* 0x0005e004ff0075a7 */ /* 0x000ee4000800110b */
[----:B-123--:R-:W-:Y:S05]  /*43a0*/  @!P0 BRA `(.L_x_75) ;  /* 0x0000003000e88947 */ /* 0x00efea0003800000 */
.L_x_149:
[----:B------:R-:W-:Y:S01]  /*43b0*/  UMOV UR19, UR20 ;  /* 0x0000001400137c82 */ /* 0x000fe20008000000 */
[----:B------:R-:W-:Y:S05]  /*43c0*/  BRA.U !UP0, `(.L_x_76) ;  /* 0x0000000108887547 */ /* 0x000fea000b800000 */
[----:B------:R-:W-:Y:S02]  /*43d0*/  UIADD3 UR19, UPT, UPT, UR23, UR20, URZ ;  /* 0x0000001417137290 */ /* 0x000fe4000fffe0ff */
[----:B------:R-:W-:Y:S02]  /*43e0*/  ULEA UR10, UR22, UR24, 0x4 ;  /* 0x00000018160a7291 */ /* 0x000fe4000f8e20ff */
[----:B------:R-:W-:Y:S01]  /*43f0*/  UPLOP3.LUT UP3, UPT, UPT, UPT, UPT, 0x40, 0x4 ;  /* 0x000000000004789c */ /* 0x000fe20003f6e870 */
[----:B------:R-:W-:Y:S01]  /*4400*/  UMOV UR18, UR7 ;  /* 0x0000000700127c82 */ /* 0x000fe20008000000 */
[----:B------:R-:W-:-:S09]  /*4410*/  UMOV UR17, UR21 ;  /* 0x0000001500117c82 */ /* 0x000fd20008000000 */
.L_x_79:
[----:B--2---:R-:W-:Y:S01]  /*4420*/  ULEA UR9, UR17, UR8, 0x3 ;  /* 0x0000000811097291 */ /* 0x004fe2000f8e18ff */
[----:B---3--:R-:W-:Y:S11]  /*4430*/  @P2 BRA `(.L_x_77) ;  /* 0x00000000000c2947 */ /* 0x008ff60003800000 */
[----:B-1----:R-:W-:Y:S04]  /*4440*/  SHF.L.U32 R4, R2, 0x1f, RZ ;  /* 0x0000001f02047819 */ /* 0x002fe800000006ff */
[----:B------:R-:W1:Y:S02]  /*4450*/  SYNCS.PHASECHK.TRANS64.TRYWAIT P0, [UR9], R4 ;  /* 0x00000004ff0075a7 */ /* 0x000e640008001109 */
[----:B-1----:R-:W-:Y:S05]  /*4460*/  @!P0 BRA `(.L_x_78) ;  /* 0x0000003000d08947 */ /* 0x002fea0003800000 */
.L_x_77:
[----:B------:R-:W-:Y:S01]  /*4470*/  UISETP.NE.AND UP0, UPT, UR18, 0x1, UPT ;  /* 0x000000011200788c */ /* 0x000fe2000bf05270 */
[----:B------:R-:W-:Y:S01]  /*4480*/  PLOP3.LUT P2, PT, PT, PT, PT, 0x80, 0x8 ;  /* 0x000000000008781c */ /* 0x000fe20003f4f070 */
[----:B------:R-:W-:Y:S02]  /*4490*/  UIADD3 UR21, UPT, UPT, UR17, 0x1, URZ ;  /* 0x0000000111157890 */ /* 0x000fe4000fffe0ff */
[----:B------:R-:W-:Y:S02]  /*44a0*/  ULEA UR28, UR17, UR15, 0x5 ;  /* 0x0000000f111c7291 */ /* 0x000fe4000f8e28ff */
[----:B------:R-:W-:Y:S01]  /*44b0*/  UISETP.NE.AND UP1, UPT, UR21, 0x58, UPT ;  /* 0x000000581500788c */ /* 0x000fe2000bf25270 */
[----:B------:R-:W-:Y:S01]  /*44c0*/  PLOP3.LUT P0, PT, PT, PT, UP0, 0x80, 0x8 ;  /* 0x000000000008781c */ /* 0x000fe20003f0f008 */
[----:B------:R-:W-:Y:S02]  /*44d0*/  ULEA UR30, UR17, UR14, 0x7 ;  /* 0x0000000e111e7291 */ /* 0x000fe4000f8e38ff */
[----:B------:R-:W-:Y:S02]  /*44e0*/  USEL UR16, URZ, 0x1, UP1 ;  /* 0x00000001ff107887 */ /* 0x000fe40008800000 */
[----:B------:R-:W-:Y:S02]  /*44f0*/  USEL UR21, UR21, URZ, UP1 ;  /* 0x000000ff15157287 */ /* 0x000fe40008800000 */
[----:B------:R-:W-:Y:S02]  /*4500*/  UIADD3 UR9, UPT, UPT, UR9, 0x2c0, URZ ;  /* 0x000002c009097890 */ /* 0x000fe4000fffe0ff */
[----:B------:R-:W-:Y:S01]  /*4510*/  @UP0 ULEA UR6, UR21, UR8, 0x3 ;  /* 0x0000000815060291 */ /* 0x000fe2000f8e18ff */
[----:B------:R-:W-:Y:S01]  /*4520*/  LOP3.LUT R2, R2, UR16, RZ, 0x3c, !PT ;  /* 0x0000001002027c12 */ /* 0x000fe2000f8e3cff */
[----:B------:R-:W-:Y:S01]  /*4530*/  UMOV UR29, 0xc0004010 ;  /* 0xc0004010001d7882 */ /* 0x000fe20000000000 */
[----:B------:R-:W-:Y:S01]  /*4540*/  UMOV UR31, 0xc0004010 ;  /* 0xc0004010001f7882 */ /* 0x000fe20000000000 */
[----:B------:R-:W-:Y:S01]  /*4550*/  UIADD3 UR20, UPT, UPT, UR20, 0x1, URZ ;  /* 0x0000000114147890 */ /* 0x000fe2000fffe0ff */
[----:B-1----:R-:W-:Y:S01]  /*4560*/  @P0 SHF.L.U32 R0, R2, 0x1f, RZ ;  /* 0x0000001f02000819 */ /* 0x002fe200000006ff */
[----:B------:R-:W-:Y:S02]  /*4570*/  UIADD3 UR18, UPT, UPT, UR18, -0x1, URZ ;  /* 0xffffffff12127890 */ /* 0x000fe4000fffe0ff */
[----:B------:R-:W-:Y:S01]  /*4580*/  UISETP.NE.AND UP0, UPT, UR20, UR19, UPT ;  /* 0x000000131400728c */ /* 0x000fe2000bf05270 */
[----:B------:R2:W3:Y:S01]  /*4590*/  @P0 SYNCS.PHASECHK.TRANS64.TRYWAIT P2, [UR6], R0 ;  /* 0x00000000ff0005a7 */ /* 0x0004e20008041106 */
[----:B------:R2:W-:Y:S01]  /*45a0*/  UTCQMMA.2CTA gdesc[UR30], gdesc[UR28], tmem[UR10], tmem[UR26], idesc[UR27], UP3 ;  /* 0x00ff1a1c1e0075ea */ /* 0x0005e20009a0030a */
[----:B------:R-:W-:Y:S01]  /*45b0*/  UPLOP3.LUT UP3, UPT, UPT, UPT, UPT, 0x80, 0x8 ;  /* 0x000000000008789c */ /* 0x000fe20003f6f070 */
[----:B------:R2:W-:Y:S01]  /*45c0*/  UTCBAR.2CTA.MULTICAST [UR9], URZ, UR13 ;  /* 0x000000ff090073e9 */ /* 0x0005e2000820080d */
[----:B------:R-:W-:Y:S04]  /*45d0*/  UMOV UR17, UR21 ;  /* 0x0000001500117c82 */ /* 0x000fe80008000000 */
[----:B------:R-:W-:Y:S05]  /*45e0*/  BRA.U UP0, `(.L_x_79) ;  /* 0xfffffffd008c7547 */ /* 0x000fea000b83ffff */
.L_x_76:
[----:B------:R-:W-:Y:S01]  /*45f0*/  UIADD3 UR11, UPT, UPT, UR11, 0x5c0, URZ ;  /* 0x000005c00b0b7890 */ /* 0x000fe2000fffe0ff */
[----:B------:R-:W-:-:S08]  /*4600*/  UMOV UR20, UR19 ;  /* 0x0000001300147c82 */ /* 0x000fd00008000000 */
[----:B------:R4:W-:Y:S01]  /*4610*/  UTCBAR.2CTA.MULTICAST [UR11], URZ, UR12 ;  /* 0x000000ff0b0073e9 */ /* 0x0009e2000820080c */
[----:B------:R-:W-:Y:S02]  /*4620*/  NOP ;  /* 0x0000000000007918 */ /* 0x000fe40000000000 */
.L_x_74:
[----:B------:R-:W-:Y:S01]  /*4630*/  UIADD3 UR22, UPT, UPT, UR22, 0x1, URZ ;  /* 0x0000000116167890 */ /* 0x000fe2000fffe0ff */
[----:B------:R-:W-:-:S03]  /*4640*/  ISETP.NE.AND P0, PT, R8, 0x2, PT ;  /* 0x000000020800780c */ /* 0x000fc60003f05270 */
[----:B------:R-:W-:Y:S01]  /*4650*/  UISETP.NE.AND UP0, UPT, UR22, 0x4, UPT ;  /* 0x000000041600788c */ /* 0x000fe2000bf05270 */
[----:B-12---:R-:W-:Y:S02]  /*4660*/  SEL R0, RZ, 0x1, P0 ;  /* 0x00000001ff007807 */ /* 0x006fe40000000000 */
[----:B------:R-:W-:Y:S01]  /*4670*/  SEL R8, R8, RZ, P0 ;  /* 0x000000ff08087207 */ /* 0x000fe20000000000 */
[----:B------:R-:W-:Y:S01]  /*4680*/  USEL UR6, URZ, 0x1, UP0 ;  /* 0x00000001ff067887 */ /* 0x000fe20008000000 */
[----:B------:R-:W-:Y:S01]  /*4690*/  LOP3.LUT R3, R3, R0, RZ, 0x3c, !PT ;  /* 0x0000000003037212 */ /* 0x000fe200078e3cff */
[----:B------:R-:W-:-:S04]  /*46a0*/  USEL UR22, UR22, URZ, UP0 ;  /* 0x000000ff16167287 */ /* 0x000fc80008000000 */
[----:B------:R-:W-:Y:S01]  /*46b0*/  LOP3.LUT R9, R9, UR6, RZ, 0x3c, !PT ;  /* 0x0000000609097c12 */ /* 0x000fe2000f8e3cff */
[----:B------:R-:W-:Y:S07]  /*46c0*/  @P1 BRA `(.L_x_80) ;  /* 0xfffffff800c41947 */ /* 0x000fee000383ffff */
[----:B------:R-:W1:Y:S01]  /*46d0*/  S2UR UR6, SR_CgaCtaId ;  /* 0x00000000000679c3 */ /* 0x000e620000008800 */
[----:B------:R-:W-:Y:S01]  /*46e0*/  ELECT P0, URZ, PT ;  /* 0x0000000000ff782f */ /* 0x000fe20003800000 */
[----:B------:R-:W-:Y:S01]  /*46f0*/  HFMA2 R0, -RZ, RZ, 0, 5.9604644775390625e-08 ;  /* 0x00000001ff007431 */ /* 0x000fe200000001ff */
[----:B------:R-:W-:-:S05]  /*4700*/  UMOV UR7, 0x40 ;  /* 0x0000004000077882 */ /* 0x000fca0000000000 */
[----:B------:R-:W-:Y:S01]  /*4710*/  UVIRTCOUNT.DEALLOC.SMPOOL 0x80 ;  /* 0x000000800000784c */ /* 0x000fe20000000000 */
[----:B------:R-:W-:Y:S02]  /*4720*/  UISETP.NE.AND UP0, UPT, UR5, URZ, UPT ;  /* 0x000000ff0500728c */ /* 0x000fe4000bf05270 */
[----:B-1----:R-:W-:-:S09]  /*4730*/  ULEA UR6, UR6, UR7, 0x18 ;  /* 0x0000000706067291 */ /* 0x002fd2000f8ec0ff */
[----:B------:R1:W-:Y:S01]  /*4740*/  @P0 STS.U8 [UR6+0x1c], R0 ;  /* 0x00001c00ff000988 */ /* 0x0003e20008000006 */
[----:B------:R-:W-:Y:S05]  /*4750*/  BRA.U UP0, `(.L_x_81) ;  /* 0x0000000100a07547 */ /* 0x000fea000b800000 */
[----:B------:R-:W-:Y:S01]  /*4760*/  UIADD3 UR5, UPT, UPT, UR8, 0x5e0, URZ ;  /* 0x000005e008057890 */ /* 0x000fe2000fffe0ff */
[----:B------:R-:W-:-:S03]  /*4770*/  SHF.L.U32 R2, R9, 0x1f, RZ ;  /* 0x0000001f09027819 */ /* 0x000fc600000006ff */
[----:B------:R-:W-:-:S09]  /*4780*/  ULEA UR7, UR22, UR5, 0x3 ;  /* 0x0000000516077291 */ /* 0x000fd2000f8e18ff */
[----:B------:R-:W2:Y:S02]  /*4790*/  SYNCS.PHASECHK.TRANS64.TRYWAIT P0, [UR7], R2 ;  /* 0x00000002ff0075a7 */ /* 0x000ea40008001107 */
[----:B--2---:R-:W-:Y:S05]  /*47a0*/  @!P0 BRA `(.L_x_82) ;  /* 0x0000003000188947 */ /* 0x004fea0003800000 */
.L_x_152:
        /* <DEDUP_REMOVED lines=9> */
.L_x_154:
        /* <DEDUP_REMOVED lines=9> */
.L_x_156:
[----:B------:R-:W-:-:S04]  /*48d0*/  UIADD3 UR9, UPT, UPT, UR9, 0x1, URZ ;  /* 0x0000000109097890 */ /* 0x000fc8000fffe0ff */
[----:B------:R-:W-:-:S04]  /*48e0*/  UISETP.NE.AND UP1, UPT, UR9, 0x4, UPT ;  /* 0x000000040900788c */ /* 0x000fc8000bf25270 */
[----:B------:R-:W-:Y:S02]  /*48f0*/  USEL UR7, URZ, 0x1, UP1 ;  /* 0x00000001ff077887 */ /* 0x000fe40008800000 */
[----:B------:R-:W-:-:S04]  /*4900*/  USEL UR9, UR9, URZ, UP1 ;  /* 0x000000ff09097287 */ /* 0x000fc80008800000 */
[----:B------:R-:W-:Y:S01]  /*4910*/  ULEA UR9, UR9, UR5, 0x3 ;  /* 0x0000000509097291 */ /* 0x000fe2000f8e18ff */
[----:B------:R-:W-:-:S04]  /*4920*/  LOP3.LUT R2, R2, UR7, RZ, 0x3c, !PT ;  /* 0x0000000702027c12 */ /* 0x000fc8000f8e3cff */
[----:B------:R-:W-:Y:S01]  /*4930*/  SHF.L.U32 R2, R2, 0x1f, RZ ;  /* 0x0000001f02027819 */ /* 0x000fe200000006ff */
[----:B-1----:R-:W-:-:S04]  /*4940*/  IMAD.U32 R0, RZ, RZ, UR9 ;  /* 0x00000009ff007e24 */ /* 0x002fc8000f8e00ff */
[----:B------:R1:W2:Y:S03]  /*4950*/  SYNCS.PHASECHK.TRANS64.TRYWAIT P0, [R0+URZ], R2 ;  /* 0x00000002000075a7 */ /* 0x0002a600080011ff */
[----:B--2---:R-:W-:Y:S05]  /*4960*/  @!P0 NANOSLEEP.SYNCS 0x989680 ;  /* 0x009896800000895d */ /* 0x004fea0003900000 */
[----:B------:R-:W2:Y:S02]  /*4970*/  @!P0 SYNCS.PHASECHK.TRANS64 P0, [R0+URZ], R2 ;  /* 0x00000002000085a7 */ /* 0x000ea400080010ff */
[----:B--2---:R-:W-:Y:S05]  /*4980*/  @P0 BRA `(.L_x_85) ;  /* 0x0000000000200947 */ /* 0x004fea0003800000 */
.L_x_86:
[----:B--2---:R2:W1:Y:S02]  /*4990*/  SYNCS.PHASECHK.TRANS64.TRYWAIT P0, [R0+URZ], R2 ;  /* 0x00000002000075a7 */ /* 0x00446400080011ff */
[----:B-1----:R-:W-:Y:S05]  /*49a0*/  @!P0 NANOSLEEP.SYNCS 0x989680 ;  /* 0x009896800000895d */ /* 0x002fea0003900000 */
[----:B------:R-:W1:Y:S02]  /*49b0*/  @!P0 SYNCS.PHASECHK.TRANS64 P0, [R0+URZ], R2 ;  /* 0x00000002000085a7 */ /* 0x000e6400080010ff */
[----:B-1----:R-:W-:Y:S05]  /*49c0*/  @!P0 BRA `(.L_x_86) ;  /* 0xfffffffc00f08947 */ /* 0x002fea000383ffff */
[----:B------:R-:W-:Y:S05]  /*49d0*/  BRA `(.L_x_85) ;  /* 0x00000000000c7947 */ /* 0x000fea0003800000 */
.L_x_81:
[----:B------:R-:W-:-:S04]  /*49e0*/  UIADD3 UR5, UPT, UPT, UR8, 0x620, URZ ;  /* 0x0000062008057890 */ /* 0x000fc8000fffe0ff */
[----:B------:R-:W-:-:S09]  /*49f0*/  UPRMT UR5, UR4, 0x654, UR5 ;  /* 0x0000065404057896 */ /* 0x000fd20008000005 */
[----:B------:R-:W-:Y:S03]  /*4a00*/  SYNCS.ARRIVE.TRANS64.RED.A1T0 RZ, [UR5], RZ ;  /* 0x000000ffffff79a7 */ /* 0x000fe60008100405 */
.L_x_85:
[----:B-12---:R-:W-:Y:S01]  /*4a10*/  SHF.L.U32 R2, RZ, 0x1f, RZ ;  /* 0x0000001fff027819 */ /* 0x006fe200000006ff */
[----:B------:R-:W-:Y:S01]  /*4a20*/  UIADD3 UR5, UPT, UPT, UR8, 0x620, URZ ;  /* 0x0000062008057890 */ /* 0x000fe2000fffe0ff */
[----:B------:R-:W-:Y:S02]  /*4a30*/  PLOP3.LUT P0, PT, PT, PT, UP0, 0x80, 0x8 ;  /* 0x000000000008781c */ /* 0x000fe40003f0f008 */
[----:B------:R-:W1:Y:S02]  /*4a40*/  SYNCS.PHASECHK.TRANS64.TRYWAIT P1, [UR8+0x620], R2 ;  /* 0x00062002ff0075a7 */ /* 0x000e640008021108 */
[----:B-1----:R-:W-:Y:S09]  /*4a50*/  @!P1 BRA `(.L_x_87) ;  /* 0x0000002c00b49947 */ /* 0x002ff20003800000 */
.L_x_158:
[----:B------:R-:W-:Y:S01]  /*4a60*/  @!UP0 UPRMT UR5, UR4, 0x654, UR5 ;  /* 0x0000065404058896 */ /* 0x000fe20008000005 */
[----:B------:R-:W-:Y:S02]  /*4a70*/  UMOV UR8, 0xffff ;  /* 0x0000ffff00087882 */ /* 0x000fe40000000000 */
[----:B------:R-:W-:-:S06]  /*4a80*/  UMOV UR4, 0x1 ;  /* 0x0000000100047882 */ /* 0x000fcc0000000000 */
[----:B------:R-:W-:Y:S01]  /*4a90*/  @!P0 SYNCS.ARRIVE.TRANS64.RED.A1T0 RZ, [UR5], RZ ;  /* 0x000000ffffff89a7 */ /* 0x000fe20008100405 */
[----:B------:R-:W-:Y:S01]  /*4aa0*/  NOP ;  /* 0x0000000000007918 */ /* 0x000fe20000000000 */
[----:B-1----:R-:W1:Y:S01]  /*4ab0*/  LDS R0, [UR6+0x14] ;  /* 0x00001406ff007984 */ /* 0x002e620008000800 */
[----:B------:R-:W-:-:S04]  /*4ac0*/  ULOP3.LUT UR5, UR24, 0xffff, URZ, 0xc0, !UPT ;  /* 0x0000ffff18057892 */ /* 0x000fc8000f8ec0ff */
[----:B------:R-:W-:-:S04]  /*4ad0*/  USHF.R.U32.HI UR5, URZ, 0x5, UR5 ;  /* 0x00000005ff057899 */ /* 0x000fc80008011605 */
[----:B------:R-:W-:Y:S02]  /*4ae0*/  USHF.L.U32 UR8, UR8, UR5, URZ ;  /* 0x0000000508087299 */ /* 0x000fe400080006ff */
[----:B------:R-:W-:-:S04]  /*4af0*/  USHF.L.U32 UR4, UR4, UR5, URZ ;  /* 0x0000000504047299 */ /* 0x000fc800080006ff */
[----:B-1----:R-:W-:-:S04]  /*4b00*/  LOP3.LUT R0, R0, UR8, RZ, 0xc0, !PT ;  /* 0x0000000800007c12 */ /* 0x002fc8000f8ec0ff */
[----:B------:R-:W-:-:S13]  /*4b10*/  ISETP.NE.AND P0, PT, R0, UR8, PT ;  /* 0x0000000800007c0c */ /* 0x000fda000bf05270 */
[----:B------:R-:W-:Y:S05]  /*4b20*/  @P0 BRA `(.L_x_88) ;  /* 0x0000000000580947 */ /* 0x000fea0003800000 */
[----:B------:R-:W1:Y:S02]  /*4b30*/  LDS R0, [UR6+0x18] ;  /* 0x00001806ff007984 */ /* 0x000e640008000800 */
[----:B-1----:R-:W-:-:S04]  /*4b40*/  LOP3.LUT R0, R0, UR4, RZ, 0xc0, !PT ;  /* 0x0000000400007c12 */ /* 0x002fc8000f8ec0ff */
[----:B------:R-:W-:-:S13]  /*4b50*/  ISETP.NE.AND P0, PT, R0, UR4, PT ;  /* 0x0000000400007c0c */ /* 0x000fda000bf05270 */
[----:B------:R-:W-:Y:S05]  /*4b60*/  @P0 BRA `(.L_x_89) ;  /* 0x00000000003c0947 */ /* 0x000fea0003800000 */
[----:B------:R-:W1:Y:S01]  /*4b70*/  S2R R2, SR_LANEID ;  /* 0x0000000000027919 */ /* 0x000e620000000000 */
[----:B------:R-:W-:Y:S01]  /*4b80*/  ULOP3.LUT UR8, URZ, UR8, URZ, 0x33, !UPT ;  /* 0x00000008ff087292 */ /* 0x000fe2000f8e33ff */
[----:B------:R-:W-:Y:S02]  /*4b90*/  VOTEU.ANY UR7, UPT, PT ;  /* 0x0000000000077886 */ /* 0x000fe400038e0100 */
[----:B------:R-:W-:-:S03]  /*4ba0*/  UFLO.U32 UR7, UR7 ;  /* 0x00000007000772bd */ /* 0x000fc600080e0000 */
[----:B------:R-:W-:-:S04]  /*4bb0*/  IMAD.U32 R0, RZ, RZ, UR8 ;  /* 0x00000008ff007e24 */ /* 0x000fc8000f8e00ff */
[----:B------:R2:W3:Y:S02]  /*4bc0*/  REDUX UR5, R0 ;  /* 0x00000000000573c4 */ /* 0x0004e40000000000 */
[----:B------:R1:W-:Y:S02]  /*4bd0*/  UTCATOMSWS.AND URZ, UR8 ;  /* 0x0000000800ff79e3 */ /* 0x0003e40008000000 */
[----:B-1----:R-:W-:Y:S02]  /*4be0*/  ISETP.EQ.U32.AND P0, PT, R2, UR7, PT ;  /* 0x0000000702007c0c */ /* 0x002fe4000bf02070 */
[----:B--2---:R-:W-:Y:S02]  /*4bf0*/  LOP3.LUT R0, RZ, UR4, RZ, 0x33, !PT ;  /* 0x00000004ff007c12 */ /* 0x004fe4000f8e33ff */
[----:B---3--:R-:W-:Y:S02]  /*4c00*/  MOV R2, UR5 ;  /* 0x0000000500027c02 */ /* 0x008fe40008000f00 */
[----:B------:R-:W1:Y:S07]  /*4c10*/  REDUX UR4, R0 ;  /* 0x00000000000473c4 */ /* 0x000e6e0000000000 */
[----:B------:R2:W-:Y:S01]  /*4c20*/  @P0 ATOMS.AND RZ, [UR6+0x14], R2 ;  /* 0x00001402ffff098c */ /* 0x0005e2000a800006 */
[----:B-1----:R-:W-:-:S05]  /*4c30*/  IMAD.U32 R0, RZ, RZ, UR4 ;  /* 0x00000004ff007e24 */ /* 0x002fca000f8e00ff */
[----:B------:R2:W-:Y:S01]  /*4c40*/  @P0 ATOMS.AND RZ, [UR6+0x18], R0 ;  /* 0x00001800ffff098c */ /* 0x0005e2000a800006 */
[----:B------:R-:W-:Y:S05]  /*4c50*/  BRA `(.L_x_90) ;  /* 0x0000000000147947 */ /* 0x000fea0003800000 */
.L_x_89:
[----:B------:R-:W-:Y:S02]  /*4c60*/  MOV R2, 0x4c80 ;  /* 0x00004c8000027802 */ /* 0x000fe40000000f00 */
[----:B---345:R-:W-:Y:S05]  /*4c70*/  CALL.REL.NOINC `($__internal_0_$__cuda_sm10x_tcgen05_guardrail_trap_col_being_dealloced_not_returned_by_alloc) ;  /* 0x0000002c00c87944 */ /* 0x038fea0003c00000 */
[----:B------:R-:W-:Y:S05]  /*4c80*/  BRA `(.L_x_90) ;  /* 0x0000000000087947 */ /* 0x000fea0003800000 */
.L_x_88:
[----:B------:R-:W-:Y:S02]  /*4c90*/  MOV R2, 0x4cb0 ;  /* 0x00004cb000027802 */ /* 0x000fe40000000f00 */
[----:B---345:R-:W-:Y:S05]  /*4ca0*/  CALL.REL.NOINC `($__internal_2_$__cuda_sm10x_tcgen05_guardrail_trap_unallocated_columns_being_dealloced) ;  /* 0x0000002c00d47944 */ /* 0x038fea0003c00000 */
.L_x_90:
[----:B------:R-:W-:Y:S01]  /*4cb0*/  NOP ;  /* 0x0000000000007918 */ /* 0x000fe20000000000 */
[----:B----4-:R-:W-:Y:S05]  /*4cc0*/  EXIT ;  /* 0x000000000000794d */ /* 0x010fea0003800000 */
.L_x_61:
[----:B------:R-:W-:-:S09]  /*4cd0*/  UISETP.NE.OR UP5, UPT, UR10, 0x3, !UP5 ;  /* 0x000000030a00788c */ /* 0x000fd2000efa5670 */
[----:B------:R-:W-:Y:S05]  /*4ce0*/  BRA.U UP5, `(.L_x_91) ;  /* 0x0000000905cc7547 */ /* 0x000fea000b800000 */
[----:B------:R-:W1:Y:S01]  /*4cf0*/  LDC R0, c[0x0][0xb30] ;  /* 0x0002cc00ff007b82 */ /* 0x000e620000000800 */
[----:B------:R-:W2:Y:S01]  /*4d00*/  LDCU.64 UR8, c[0x0][0x888] ;  /* 0x00011100ff0877ac */ /* 0x000ea20008000a00 */
[----:B------:R-:W-:Y:S02]  /*4d10*/  HFMA2 R27, -RZ, RZ, 0, 0 ;  /* 0x00000000ff1b7431 */ /* 0x000fe400000001ff */
[----:B------:R-:W-:Y:S01]  /*4d20*/  IMAD.MOV.U32 R29, RZ, RZ, 0x1 ;  /* 0x00000001ff1d7424 */ /* 0x000fe200078e00ff */
[----:B------:R-:W-:Y:S01]  /*4d30*/  MOV R23, 0x800 ;  /* 0x0000080000177802 */ /* 0x000fe20000000f00 */
[----:B------:R-:W3:Y:S01]  /*4d40*/  LDCU.64 UR4, c[0x0][0x890] ;  /* 0x00011200ff0477ac */ /* 0x000ee20008000a00 */
[----:B------:R-:W-:Y:S01]  /*4d50*/  IMAD.MOV.U32 R28, RZ, RZ, RZ ;  /* 0x000000ffff1c7224 */ /* 0x000fe200078e00ff */
[----:B------:R-:W4:Y:S01]  /*4d60*/  LDC R22, c[0x0][0x370] ;  /* 0x0000dc00ff167b82 */ /* 0x000f220000000800 */
[----:B------:R-:W-:Y:S01]  /*4d70*/  UMOV UR6, 0x400 ;  /* 0x0000040000067882 */ /* 0x000fe20000000000 */
[----:B------:R-:W-:-:S02]  /*4d80*/  UPLOP3.LUT UP1, UPT, UPT, UPT, UPT, 0x40, 0x4 ;  /* 0x000000000004789c */ /* 0x000fc40003f2e870 */
[----:B------:R-:W-:-:S04]  /*4d90*/  ULEA UR6, UR37, UR6, 0x18 ;  /* 0x0000000625067291 */ /* 0x000fc8000f8ec0ff */
[----:B------:R-:W4:Y:S01]  /*4da0*/  LDC R3, c[0x0][0xb0c] ;  /* 0x0002c300ff037b82 */ /* 0x000f220000000800 */
[----:B--2---:R-:W-:Y:S02]  /*4db0*/  UISETP.NE.U32.AND UP2, UPT, UR8, URZ, UPT ;  /* 0x000000ff0800728c */ /* 0x004fe4000bf45070 */
[----:B------:R-:W-:Y:S02]  /*4dc0*/  UIADD3 UR8, UPT, UPT, UR6, 0x580, URZ ;  /* 0x0000058006087890 */ /* 0x000fe4000fffe0ff */
[----:B---3--:R-:W-:-:S03]  /*4dd0*/  UISETP.NE.U32.AND UP3, UPT, UR4, URZ, UPT ;  /* 0x000000ff0400728c */ /* 0x008fc6000bf65070 */
[----:B------:R-:W2:Y:S01]  /*4de0*/  LDC R20, c[0x0][0xb20] ;  /* 0x0002c800ff147b82 */ /* 0x000ea20000000800 */
[----:B-1----:R-:W-:Y:S01]  /*4df0*/  ISETP.NE.AND P1, PT, R0, 0x1, PT ;  /* 0x000000010000780c */ /* 0x002fe20003f25270 */
[----:B------:R-:W-:Y:S02]  /*4e00*/  UISETP.NE.AND.EX UP2, UPT, UR9, URZ, UPT, UP2 ;  /* 0x000000ff0900728c */ /* 0x000fe4000bf45320 */
[----:B------:R-:W-:Y:S02]  /*4e10*/  UPRMT UR37, UR37, 0x654, UR8 ;  /* 0x0000065425257896 */ /* 0x000fe40008000008 */
[----:B------:R-:W-:Y:S02]  /*4e20*/  UISETP.NE.AND.EX UP3, UPT, UR5, URZ, UPT, UP3 ;  /* 0x000000ff0500728c */ /* 0x000fe4000bf65330 */
[----:B------:R-:W1:Y:S08]  /*4e30*/  LDC.64 R30, c[0x0][0x348] ;  /* 0x0000d200ff1e7b82 */ /* 0x000e700000000a00 */
[----:B------:R-:W3:Y:S08]  /*4e40*/  LDC.64 R14, c[0x0][0xb10] ;  /* 0x0002c400ff0e7b82 */ /* 0x000ef00000000a00 */
[----:B------:R-:W1:Y:S08]  /*4e50*/  LDC.64 R6, c[0x0][0xb18] ;  /* 0x0002c600ff067b82 */ /* 0x000e700000000a00 */
[----:B------:R-:W1:Y:S08]  /*4e60*/  LDC.64 R4, c[0x0][0xb28] ;  /* 0x0002ca00ff047b82 */ /* 0x000e700000000a00 */
[----:B--2-4-:R-:W1:Y:S02]  /*4e70*/  LDC R21, c[0x0][0x374] ;  /* 0x0000dd00ff157b82 */ /* 0x014e640000000800 */
.L_x_99:
[C---:B------:R-:W-:Y:S02]  /*4e80*/  LEA R0, R28.reuse, UR6, 0x3 ;  /* 0x000000061c007c11 */ /* 0x040fe4000f8e18ff */
[----:B------:R-:W-:Y:S02]  /*4e90*/  SHF.L.U32 R2, R27, 0x1f, RZ ;  /* 0x0000001f1b027819 */ /* 0x000fe400000006ff */
[----:B------:R-:W-:Y:S02]  /*4ea0*/  LEA R16, R28, UR6, 0x4 ;  /* 0x000000061c107c11 */ /* 0x000fe4000f8e20ff */
[----:B--2---:R-:W2:Y:S02]  /*4eb0*/  SYNCS.PHASECHK.TRANS64.TRYWAIT P0, [R0+URZ+0x5a0], R2 ;  /* 0x0005a002000075a7 */ /* 0x004ea400080011ff */
[----:B--2---:R-:W-:Y:S05]  /*4ec0*/  @!P0 BRA `(.L_x_92) ;  /* 0x0000002800b08947 */ /* 0x004fea0003800000 */
.L_x_159:
[----:B------:R-:W-:Y:S01]  /*4ed0*/  ISETP.GE.AND P0, PT, R26, 0x1, PT ;  /* 0x000000011a00780c */ /* 0x000fe20003f06270 */
[----:B------:R-:W4:Y:S01]  /*4ee0*/  LDS.128 R16, [R16+0x630] ;  /* 0x0006300010107984 */ /* 0x000f220000000c00 */
[----:B------:R-:W-:Y:S01]  /*4ef0*/  ISETP.NE.U32.AND P4, PT, RZ, UR4, PT ;  /* 0x00000004ff007c0c */ /* 0x000fe2000bf85070 */
[----:B--2---:R-:W-:Y:S01]  /*4f00*/  VIADD R0, R0, 0x5b0 ;  /* 0x000005b000007836 */ /* 0x004fe20000000000 */
[----:B------:R-:W-:Y:S02]  /*4f10*/  SHF.L.U32 R24, R29, 0x1f, RZ ;  /* 0x0000001f1d187819 */ /* 0x000fe400000006ff */
[----:B------:R-:W-:Y:S02]  /*4f20*/  ISETP.NE.AND.EX P4, PT, RZ, UR5, PT, P4 ;  /* 0x00000005ff007c0c */ /* 0x000fe4000bf85340 */
[----:B------:R-:W-:Y:S01]  /*4f30*/  PRMT R0, RZ, 0x654, R0 ;  /* 0x00000654ff007816 */ /* 0x000fe20000000000 */
[----:B------:R-:W-:Y:S01]  /*4f40*/  @!PT LDS RZ, [RZ] ;  /* 0x00000000fffff984 */ /* 0x000fe20000000800 */
[----:B------:R-:W-:Y:S01]  /*4f50*/  @!PT LDS RZ, [RZ] ;  /* 0x00000000fffff984 */ /* 0x000fe20000000800 */
[----:B------:R-:W-:Y:S01]  /*4f60*/  @!PT LDS RZ, [RZ] ;  /* 0x00000000fffff984 */ /* 0x000fe20000000800 */
[----:B------:R-:W-:Y:S01]  /*4f70*/  @!PT LDS RZ, [RZ] ;  /* 0x00000000fffff984 */ /* 0x000fe20000000800 */
[----:B------:R2:W-:Y:S06]  /*4f80*/  MEMBAR.ALL.CTA ;  /* 0x0000000000007992 */ /* 0x0005ec0000008000 */
[----:B--2---:R-:W2:Y:S02]  /*4f90*/  FENCE.VIEW.ASYNC.S ;  /* 0x00000000000073c6 */ /* 0x004ea40000000000 */
[----:B--2---:R2:W-:Y:S01]  /*4fa0*/  SYNCS.ARRIVE.TRANS64.RED.A1T0 RZ, [R0+URZ], RZ ;  /* 0x000000ff00ff79a7 */ /* 0x0045e200081004ff */
[----:B----4-:R-:W-:Y:S11]  /*4fb0*/  LOP3.LUT P3, RZ, R18, 0x1, RZ, 0xc0, !PT ;  /* 0x0000000112ff7812 */ /* 0x010ff6000786c0ff */
[----:B------:R-:W-:Y:S02]  /*4fc0*/  @!UPT UIADD3 URZ, UPT, UPT, URZ, URZ, URZ ;  /* 0x000000fffffff290 */ /* 0x000fe4000fffe0ff */
[----:B------:R-:W-:Y:S02]  /*4fd0*/  @P3 MOV R11, R16 ;  /* 0x00000010000b3202 */ /* 0x000fe40000000f00 */
[----:B------:R-:W-:Y:S01]  /*4fe0*/  @P3 LOP3.LUT R10, R17, 0xffff, RZ, 0xc0, !PT ;  /* 0x0000ffff110a3812 */ /* 0x000fe200078ec0ff */
[----:B--2---:R-:W-:Y:S06]  /*4ff0*/  @!P0 BRA `(.L_x_93) ;  /* 0x0000000000a48947 */ /* 0x004fec0003800000 */
[-C--:B-1----:R-:W-:Y:S01]  /*5000*/  IMAD.HI.U32 R0, R21, R7.reuse, RZ ;  /* 0x0000000715007227 */ /* 0x082fe200078e00ff */
[----:B------:R-:W-:Y:S02]  /*5010*/  ISETP.NE.AND P0, PT, R6, 0x1, PT ;  /* 0x000000010600780c */ /* 0x000fe40003f05270 */
[----:B------:R-:W-:Y:S01]  /*5020*/  ISETP.NE.AND P2, PT, R26, 0x1, PT ;  /* 0x000000011a00780c */ /* 0x000fe20003f45270 */
[----:B---3--:R-:W-:Y:S01]  /*5030*/  IMAD.HI.U32 R9, R22, R14, RZ ;  /* 0x0000000e16097227 */ /* 0x008fe200078e00ff */
[----:B------:R-:W-:Y:S02]  /*5040*/  SHF.R.U32.HI R0, RZ, R20, R0 ;  /* 0x00000014ff007219 */ /* 0x000fe40000011600 */
[----:B------:R-:W-:Y:S01]  /*5050*/  ISETP.NE.AND P5, PT, R3, 0x1, PT ;  /* 0x000000010300780c */ /* 0x000fe20003fa5270 */
[----:B------:R-:W-:Y:S01]  /*5060*/  IMAD.HI.U32 R13, R10, R7, RZ ;  /* 0x000000070a0d7227 */ /* 0x000fe200078e00ff */
[----:B------:R-:W-:Y:S02]  /*5070*/  SHF.R.U32.HI R9, RZ, R15, R9 ;  /* 0x0000000fff097219 */ /* 0x000fe40000011609 */
[----:B------:R-:W-:Y:S01]  /*5080*/  SEL R0, R21, R0, !P0 ;  /* 0x0000000015007207 */ /* 0x000fe20004000000 */
[----:B------:R-:W-:Y:S01]  /*5090*/  IMAD.HI.U32 R12, R11, R14, RZ ;  /* 0x0000000e0b0c7227 */ /* 0x000fe200078e00ff */
[----:B------:R-:W-:Y:S03]  /*50a0*/  SEL R9, R22, R9, !P5 ;  /* 0x0000000916097207 */ /* 0x000fe60006800000 */
[-C--:B------:R-:W-:Y:S01]  /*50b0*/  IMAD.HI.U32 R8, R0, R4.reuse, RZ ;  /* 0x0000000400087227 */ /* 0x080fe200078e00ff */
[----:B------:R-:W-:Y:S03]  /*50c0*/  SHF.R.U32.HI R12, RZ, R15, R12 ;  /* 0x0000000fff0c7219 */ /* 0x000fe6000001160c */
[----:B------:R-:W-:Y:S01]  /*50d0*/  IMAD.HI.U32 R2, R9, R4, RZ ;  /* 0x0000000409027227 */ /* 0x000fe200078e00ff */
[-C--:B------:R-:W-:Y:S02]  /*50e0*/  @P2 SHF.R.U32.HI R0, RZ, R5.reuse, R8 ;  /* 0x00000005ff002219 */ /* 0x080fe40000011608 */
[----:B------:R-:W-:Y:S02]  /*50f0*/  SHF.R.U32.HI R8, RZ, R20, R13 ;  /* 0x00000014ff087219 */ /* 0x000fe4000001160d */
[----:B------:R-:W-:Y:S01]  /*5100*/  @P2 SHF.R.U32.HI R9, RZ, R5, R2 ;  /* 0x00000005ff092219 */ /* 0x000fe20000011602 */
[----:B------:R-:W-:Y:S01]  /*5110*/  IMAD R0, R26, R0, RZ ;  /* 0x000000001a007224 */ /* 0x000fe200078e02ff */
[----:B------:R-:W-:Y:S02]  /*5120*/  SEL R8, R10, R8, !P0 ;  /* 0x000000080a087207 */ /* 0x000fe40004000000 */
[----:B------:R-:W-:Y:S01]  /*5130*/  SEL R2, R11, R12, !P5 ;  /* 0x0000000c0b027207 */ /* 0x000fe20006800000 */
[----:B------:R-:W-:Y:S01]  /*5140*/  IMAD R12, R26, R9, RZ ;  /* 0x000000091a0c7224 */ /* 0x000fe200078e02ff */
[C---:B------:R-:W-:Y:S01]  /*5150*/  ISETP.GE.AND P0, PT, R8.reuse, R0, PT ;  /* 0x000000000800720c */ /* 0x040fe20003f06270 */
[----:B------:R-:W-:Y:S03]  /*5160*/  IMAD.HI.U32 R0, R8, R4, RZ ;  /* 0x0000000408007227 */ /* 0x000fe600078e00ff */
[----:B------:R-:W-:Y:S02]  /*5170*/  ISETP.GE.OR P0, PT, R2, R12, P0 ;  /* 0x0000000c0200720c */ /* 0x000fe40000706670 */
[-C--:B------:R-:W-:Y:S04]  /*5180*/  SHF.R.U32.HI R0, RZ, R5.reuse, R0 ;  /* 0x00000005ff007219 */ /* 0x080fe80000011600 */
[----:B------:R-:W-:Y:S05]  /*5190*/  SEL R13, R8, R0, !P2 ;  /* 0x00000000080d7207 */ /* 0x000fea0005000000 */
[----:B------:R-:W-:Y:S02]  /*51a0*/  IMAD.MOV R12, RZ, RZ, -R13 ;  /* 0x000000ffff0c7224 */ /* 0x000fe400078e0a0d */
[----:B------:R-:W-:Y:S04]  /*51b0*/  @!P0 IMAD.HI.U32 R0, R2, R4, RZ ;  /* 0x0000000402008227 */ /* 0x000fe800078e00ff */
[----:B------:R-:W-:Y:S01]  /*51c0*/  IMAD R12, R26, R12, R8 ;  /* 0x0000000c1a0c7224 */ /* 0x000fe200078e0208 */
[----:B------:R-:W-:Y:S04]  /*51d0*/  @!P0 SHF.R.U32.HI R0, RZ, R5, R0 ;  /* 0x00000005ff008219 */ /* 0x000fe80000011600 */
[----:B------:R-:W-:Y:S04]  /*51e0*/  @!P0 SEL R0, R2, R0, !P2 ;  /* 0x0000000002008207 */ /* 0x000fe80005000000 */
[----:B------:R-:W-:Y:S01]  /*51f0*/  @!P0 IADD3 R13, PT, PT, R13, -R0, RZ ;  /* 0x800000000d0d8210 */ /* 0x000fe20007ffe0ff */
[----:B------:R-:W-:Y:S01]  /*5200*/  @!P0 IMAD R0, R9, R12, R0 ;  /* 0x0000000c09008224 */ /* 0x000fe200078e0200 */
[----:B------:R-:W-:Y:S01]  /*5210*/  IADD3 R9, PT, PT, -R8, RZ, RZ ;  /* 0x000000ff08097210 */ /* 0x000fe20007ffe1ff */
[--C-:B------:R-:W-:Y:S02]  /*5220*/  IMAD.MOV R12, RZ, RZ, -R2.reuse ;  /* 0x000000ffff0c7224 */ /* 0x100fe400078e0a02 */
[----:B------:R-:W-:Y:S02]  /*5230*/  @!P0 IMAD R8, R13, R26, R2 ;  /* 0x0000001a0d088224 */ /* 0x000fe400078e0202 */
[----:B------:R-:W-:Y:S02]  /*5240*/  @!P0 IMAD.MOV.U32 R2, RZ, RZ, R0 ;  /* 0x000000ffff028224 */ /* 0x000fe400078e0000 */
[----:B------:R-:W-:Y:S02]  /*5250*/  IMAD R11, R3, R12, R11 ;  /* 0x0000000c030b7224 */ /* 0x000fe400078e020b */
[----:B------:R-:W-:Y:S02]  /*5260*/  IMAD R10, R6, R9, R10 ;  /* 0x00000009060a7224 */ /* 0x000fe400078e020a */
[----:B------:R-:W-:Y:S02]  /*5270*/  IMAD R11, R2, R3, R11 ;  /* 0x00000003020b7224 */ /* 0x000fe400078e020b */
[----:B------:R-:W-:Y:S02]  /*5280*/  IMAD R10, R8, R6, R10 ;  /* 0x00000006080a7224 */ /* 0x000fe400078e020a */
.L_x_93:
[----:B------:R-:W-:Y:S05]  /*5290*/  BRA.U UP1, `(.L_x_94) ;  /* 0x0000000101107547 */ /* 0x000fea000b800000 */
[----:B------:R-:W-:Y:S04]  /*52a0*/  MOV R2, UR7 ;  /* 0x0000000700027c02 */ /* 0x000fe80008000f00 */
[----:B------:R-:W-:Y:S04]  /*52b0*/  SHF.L.U32 R2, R2, 0x1f, RZ ;  /* 0x0000001f02027819 */ /* 0x000fe800000006ff */
[----:B------:R-:W2:Y:S02]  /*52c0*/  SYNCS.PHASECHK.TRANS64.TRYWAIT P0, [UR6+0x598], R2 ;  /* 0x00059802ff0075a7 */ /* 0x000ea40008001106 */
[----:B--2---:R-:W-:Y:S05]  /*52d0*/  @!P0 BRA `(.L_x_95) ;  /* 0x0000002400c08947 */ /* 0x004fea0003800000 */
.L_x_94:
[----:B------:R-:W-:Y:S05]  /*52e0*/  BRA.U !UP3, `(.L_x_96) ;  /* 0x000000010b347547 */ /* 0x000fea000b800000 */
[----:B------:R-:W-:Y:S01]  /*52f0*/  UPLOP3.LUT UP0, UPT, UPT, UPT, UP2, 0x80, 0x8 ;  /* 0x000000000008789c */ /* 0x000fe20003f0f020 */
[----:B--2---:R-:W-:Y:S02]  /*5300*/  HFMA2 R0, -RZ, RZ, 0, 5.9604644775390625e-08 ;  /* 0x00000001ff007431 */ /* 0x004fe400000001ff */
[----:B------:R-:W-:Y:S03]  /*5310*/  IMAD.MOV.U32 R60, RZ, RZ, 0x1 ;  /* 0x00000001ff3c7424 */ /* 0x000fe600078e00ff */
[----:B------:R-:W-:Y:S05]  /*5320*/  PLOP3.LUT P0, PT, PT, PT, UP0, 0x80, 0x8 ;  /* 0x000000000008781c */ /* 0x000fea0003f0f008 */
[----:B------:R-:W2:Y:S01]  /*5330*/  @UP0 LDCU.64 UR10, c[0x0][0x888] ;  /* 0x00011100ff0a07ac */ /* 0x000ea20008000a00 */
[----:B------:R-:W-:Y:S07]  /*5340*/  @UP0 UIMAD UR8, UR36, UR4, URZ ;  /* 0x00000004240802a4 */ /* 0x000fee000f8e02ff */
[----:B------:R-:W-:Y:S01]  /*5350*/  @!P0 PRMT R60, R0, 0x7610, R60 ;  /* 0x00007610003c8816 */ /* 0x000fe2000000003c */
[----:B--2---:R-:W-:Y:S03]  /*5360*/  @UP0 UIMAD.WIDE UR10, UR8, 0x4, UR10 ;  /* 0x00000004080a08a5 */ /* 0x004fe6000f8e020a */
[----:B------:R-:W2:Y:S03]  /*5370*/  @!UP0 LDCU UR8, c[0x0][0x880] ;  /* 0x00011000ff0887ac */ /* 0x000ea60008000800 */
[----:B-----5:R-:W-:Y:S01]  /*5380*/  IMAD.U32 R34, RZ, RZ, UR10 ;  /* 0x0000000aff227e24 */ /* 0x020fe2000f8e00ff */
[----:B------:R-:W-:Y:S05]  /*5390*/  MOV R35, UR11 ;  /* 0x0000000b00237c02 */ /* 0x000fea0008000f00 */
[----:B------:R4:W5:Y:S02]  /*53a0*/  @P0 LDG.E R34, desc[UR40][R34.64] ;  /* 0x0000002822220981 */ /* 0x000964000c1e1900 */
[----:B--2-4-:R-:W-:Y:S07]  /*53b0*/  @!P0 IMAD.U32 R34, RZ, RZ, UR8 ;  /* 0x00000008ff228e24 */ /* 0x014fee000f8e00ff */
.L_x_96:
[----:B-----5:R-:W-:Y:S01]  /*53c0*/  @!P4 FSETP.EQ.AND P5, PT, R34, RZ, PT ;  /* 0x000000ff2200c20b */ /* 0x020fe20003fa2000 */
[----:B------:R-:W-:Y:S01]  /*53d0*/  @!UPT UIADD3 URZ, UPT, UPT, URZ, URZ, URZ ;  /* 0x000000fffffff290 */ /* 0x000fe2000fffe0ff */
[----:B------:R-:W-:Y:S11]  /*53e0*/  @!P4 BRA `(.L_x_97) ;  /* 0x000000000014c947 */ /* 0x000ff60003800000 */
[----:B------:R-:W-:Y:S02]  /*53f0*/  LOP3.LUT P0, RZ, R60, 0xff, RZ, 0xc0, !PT ;  /* 0x000000ff3cff7812 */ /* 0x000fe4000780c0ff */
[----:B------:R-:W-:Y:S04]  /*5400*/  PLOP3.LUT P5, PT, PT, PT, UP0, 0x80, 0x8 ;  /* 0x000000000008781c */ /* 0x000fe80003faf008 */
[----:B------:R-:W-:Y:S07]  /*5410*/  PLOP3.LUT P5, PT, P5, PT, PT, 0x8, 0x80 ;  /* 0x000000000080781c */ /* 0x000fee0002fae170 */
[----:B------:R-:W-:Y:S11]  /*5420*/  @P0 FSETP.EQ.AND P5, PT, R34, RZ, PT ;  /* 0x000000ff2200020b */ /* 0x000ff60003fa2000 */
[----:B------:R-:W-:Y:S02]  /*5430*/  @!UPT UIADD3 URZ, UPT, UPT, URZ, URZ, URZ ;  /* 0x000000fffffff290 */ /* 0x000fe4000fffe0ff */
.L_x_97:
[----:B------:R-:W4:Y:S01]  /*5440*/  SYNCS.PHASECHK.TRANS64.TRYWAIT P4, [UR6+0x588], R24 ;  /* 0x00058818ff0075a7 */ /* 0x000f220008081106 */
[----:B------:R-:W-:Y:S01]  /*5450*/  @P3 SHF.R.U32.HI R25, RZ, 0x10, R17 ;  /* 0x00000010ff193819 */ /* 0x000fe20000011611 */
[----:B------:R-:W-:Y:S01]  /*5460*/  VIADD R28, R28, 0x1 ;  /* 0x000000011c1c7836 */ /* 0x000fe20000000000 */
[----:B------:R-:W5:Y:S08]  /*5470*/  LDC.64 R8, c[0x0][0xb10] ;  /* 0x0002c400ff087b82 */ /* 0x000f700000000a00 */
[----:B------:R-:W1:Y:S08]  /*5480*/  LDC.64 R12, c[0x0][0xb18] ;  /* 0x0002c600ff0c7b82 */ /* 0x000e700000000a00 */
[----:B--2---:R-:W2:Y:S08]  /*5490*/  @!P1 LDC R0, c[0x0][0xb20] ;  /* 0x0002c800ff009b82 */ /* 0x004eb00000000800 */
[----:B------:R-:W3:Y:S01]  /*54a0*/  @!P1 LDC R2, c[0x0][0xb0c] ;  /* 0x0002c300ff029b82 */ /* 0x000ee20000000800 */
[C---:B-----5:R-:W-:Y:S05]  /*54b0*/  @!P1 IMAD.HI.U32 R8, R11.reuse, R8, RZ ;  /* 0x000000080b089227 */ /* 0x060fea00078e00ff */
[----:B------:R-:W-:Y:S01]  /*54c0*/  @!P1 SHF.R.U32.HI R8, RZ, R9, R8 ;  /* 0x00000009ff089219 */ /* 0x000fe20000011608 */
[----:B-1----:R-:W-:Y:S01]  /*54d0*/  @!P1 IMAD.HI.U32 R13, R10, R13, RZ ;  /* 0x0000000d0a0d9227 */ /* 0x002fe200078e00ff */
[----:B------:R-:W-:Y:S04]  /*54e0*/  @!P1 ISETP.NE.AND P0, PT, R12, 0x1, PT ;  /* 0x000000010c00980c */ /* 0x000fe80003f05270 */
[----:B--2---:R-:W-:Y:S02]  /*54f0*/  @!P1 SHF.R.U32.HI R0, RZ, R0, R13 ;  /* 0x00000000ff009219 */ /* 0x004fe4000001160d */
[----:B---3--:R-:W-:Y:S02]  /*5500*/  @!P1 ISETP.NE.AND P2, PT, R2, 0x1, PT ;  /* 0x000000010200980c */ /* 0x008fe40003f45270 */
[----:B------:R-:W-:Y:S02]  /*5510*/  @!P1 SEL R9, R10, R0, !P0 ;  /* 0x000000000a099207 */ /* 0x000fe40004000000 */
[----:B------:R-:W-:Y:S02]  /*5520*/  ELECT P0, URZ, PT ;  /* 0x0000000000ff782f */ /* 0x000fe40003800000 */
[----:B------:R-:W-:Y:S05]  /*5530*/  @!P1 SEL R8, R11, R8, !P2 ;  /* 0x000000080b089207 */ /* 0x000fea0005000000 */
[----:B------:R-:W-:Y:S02]  /*5540*/  @!P1 IMAD.IADD R0, R9, 0x1, -R8 ;  /* 0x0000000109009824 */ /* 0x000fe400078e0a08 */
[----:B------:R-:W-:Y:S02]  /*5550*/  @!P1 IMAD.IADD R8, R8, 0x1, -R9 ;  /* 0x0000000108089824 */ /* 0x000fe400078e0a09 */
[----:B------:R-:W-:Y:S02]  /*5560*/  @!P1 IMAD R11, R0, R2, R11 ;  /* 0x00000002000b9224 */ /* 0x000fe400078e020b */
[----:B------:R-:W-:Y:S01]  /*5570*/  @!P1 IMAD R10, R8, R12, R10 ;  /* 0x0000000c080a9224 */ /* 0x000fe200078e020a */
[----:B----4-:R-:W-:Y:S06]  /*5580*/  @!P4 BRA `(.L_x_98) ;  /* 0x00000024002cc947 */ /* 0x010fec0003800000 */
.L_x_162:
[----:B------:R-:W-:Y:S01]  /*5590*/  PLOP3.LUT P5, PT, P5, P0, PT, 0xf2, 0x2f ;  /* 0x00000000002f781c */ /* 0x000fe20002fa1e72 */
[----:B------:R-:W-:Y:S01]  /*55a0*/  UMOV UR14, 0x0 ;  /* 0x00000000000e7882 */ /* 0x000fe20000000000 */
[----:B------:R-:W-:Y:S01]  /*55b0*/  LOP3.LUT R29, R29, 0x1, RZ, 0x3c, !PT ;  /* 0x000000011d1d7812 */ /* 0x000fe200078e3cff */
[----:B------:R-:W-:Y:S01]  /*55c0*/  UMOV UR15, 0x10000000 ;  /* 0x10000000000f7882 */ /* 0x000fe20000000000 */
[----:B------:R-:W-:Y:S01]  /*55d0*/  UMOV UR12, UR36 ;  /* 0x00000024000c7c82 */ /* 0x000fe20008000000 */
[----:B------:R-:W-:Y:S08]  /*55e0*/  @P3 R2UR UR36, R25 ;  /* 0x00000000192432ca */ /* 0x000ff000000e0000 */
[----:B------:R-:W-:Y:S01]  /*55f0*/  @!P5 IADD3 R2, P0, PT, R30, 0x580, RZ ;  /* 0x000005801e02d810 */ /* 0x000fe20007f1e0ff */
[----:B------:R-:W-:Y:S01]  /*5600*/  @!P5 IMAD.SHL.U32 R59, R59, 0x20, RZ ;  /* 0x000000203b3bd824 */ /* 0x000fe200078e00ff */
[----:B------:R-:W-:Y:S01]  /*5610*/  VOTEU.ALL UP1, P5 ;  /* 0x0000000000ff7886 */ /* 0x000fe20002820000 */
[----:B------:R-:W-:Y:S01]  /*5620*/  @!P5 IMAD.SHL.U32 R58, R58, 0x40, RZ ;  /* 0x000000403a3ad824 */ /* 0x000fe200078e00ff */
[----:B------:R-:W-:Y:S01]  /*5630*/  @!P5 R2UR UR9, R2 ;  /* 0x000000000209d2ca */ /* 0x000fe200000e0000 */
[----:B-1----:R-:W-:Y:S01]  /*5640*/  @!P5 IMAD.X R0, RZ, RZ, R31, P0 ;  /* 0x000000ffff00d224 */ /* 0x002fe200000e061f */
[----:B------:R-:W-:Y:S01]  /*5650*/  @!P5 R2UR UR10, R59 ;  /* 0x000000003b0ad2ca */ /* 0x000fe200000e0000 */
[----:B------:R-:W-:Y:S01]  /*5660*/  IMAD.IADD R59, R10, 0x1, R56 ;  /* 0x000000010a3b7824 */ /* 0x000fe200078e0238 */
[----:B------:R-:W-:Y:S01]  /*5670*/  @!P5 R2UR UR11, R58 ;  /* 0x000000003a0bd2ca */ /* 0x000fe200000e0000 */
[----:B------:R-:W-:Y:S01]  /*5680*/  IMAD.IADD R58, R11, 0x1, R57 ;  /* 0x000000010b3a7824 */ /* 0x000fe200078e0239 */
[----:B------:R-:W-:Y:S02]  /*5690*/  @!P5 R2UR UR8, R0 ;  /* 0x000000000008d2ca */ /* 0x000fe400000e0000 */
[C---:B------:R-:W-:Y:S04]  /*56a0*/  ISETP.NE.AND P0, PT, R28.reuse, 0x2, PT ;  /* 0x000000021c00780c */ /* 0x040fe80003f05270 */
[----:B------:R-:W-:Y:S01]  /*56b0*/  SEL R0, RZ, 0x1, P0 ;  /* 0x00000001ff007807 */ /* 0x000fe20000000000 */
[----:B------:R-:W-:Y:S01]  /*56c0*/  IMAD.U32 R8, RZ, RZ, UR9 ;  /* 0x00000009ff087e24 */ /* 0x000fe2000f8e00ff */
[----:B------:R-:W-:Y:S01]  /*56d0*/  @!UP1 UIADD3 UR9, UPT, UPT, UR6, 0x580, URZ ;  /* 0x0000058006099890 */ /* 0x000fe2000fffe0ff */
[----:B------:R-:W-:Y:S02]  /*56e0*/  SEL R28, R28, RZ, P0 ;  /* 0x000000ff1c1c7207 */ /* 0x000fe40000000000 */
[----:B------:R-:W-:Y:S02]  /*56f0*/  LOP3.LUT R27, R27, R0, RZ, 0x3c, !PT ;  /* 0x000000001b1b7212 */ /* 0x000fe400078e3cff */
[----:B------:R-:W-:Y:S01]  /*5700*/  IMAD.U32 R9, RZ, RZ, UR8 ;  /* 0x00000008ff097e24 */ /* 0x000fe2000f8e00ff */
[----:B------:R-:W-:Y:S01]  /*5710*/  @!P5 R2UR UR16, R8 ;  /* 0x000000000810d2ca */ /* 0x000fe200000e0000 */
[----:B------:R-:W-:Y:S01]  /*5720*/  @!UP1 UIADD3 UR8, UPT, UPT, UR6, 0x700, URZ ;  /* 0x0000070006089890 */ /* 0x000fe2000fffe0ff */
[----:B------:R-:W-:Y:S02]  /*5730*/  VOTEU.ALL UP1, P5 ;  /* 0x0000000000ff7886 */ /* 0x000fe40002820000 */
[----:B------:R-:W-:Y:S11]  /*5740*/  @!P5 R2UR UR17, R9 ;  /* 0x000000000911d2ca */ /* 0x000ff600000e0000 */
[----:B------:R-:W-:Y:S02]  /*5750*/  @!UPT UIADD3 URZ, UPT, UPT, URZ, URZ, URZ ;  /* 0x000000fffffff290 */ /* 0x000fe4000fffe0ff */
[----:B------:R2:W-:Y:S01]  /*5760*/  @!UP1 UTMALDG.3D [UR8], [UR16], desc[UR14] ;  /* 0x00000e08100095b4 */ /* 0x0005e20008011000 */
[----:B------:R2:W-:Y:S01]  /*5770*/  @!P5 SYNCS.ARRIVE.TRANS64.RED.A0TR RZ, [UR6+0x580], R23 ;  /* 0x00058017ffffd9a7 */ /* 0x0005e20008300406 */
[----:B------:R-:W-:Y:S01]  /*5780*/  UPLOP3.LUT UP1, UPT, UPT, UPT, UPT, 0x80, 0x8 ;  /* 0x000000000008789c */ /* 0x000fe20003f2f070 */
[----:B------:R-:W-:Y:S01]  /*5790*/  SYNCS.ARRIVE.TRANS64.RED.A1T0 RZ, [UR37], RZ ;  /* 0x000000ffffff79a7 */ /* 0x000fe20008100425 */
[----:B------:R-:W-:Y:S09]  /*57a0*/  @P3 BRA `(.L_x_99) ;  /* 0xfffffff400b43947 */ /* 0x000ff2000383ffff */
[----:B------:R-:W-:Y:S07]  /*57b0*/  MOV R0, UR6 ;  /* 0x0000000600007c02 */ /* 0x000fee0008000f00 */
.L_x_100:
[----:B-1----:R-:W-:-:S04]  /*57c0*/  SHF.L.U32 R2, R29, 0x1f, RZ ;  /* 0x0000001f1d027819 */ /* 0x002fc800000006ff */
[----:B------:R1:W3:Y:S03]  /*57d0*/  SYNCS.PHASECHK.TRANS64.TRYWAIT P0, [R0+URZ+0x588], R2 ;  /* 0x00058802000075a7 */ /* 0x0002e600080011ff */
[----:B---3--:R-:W-:Y:S05]  /*57e0*/  @!P0 NANOSLEEP.SYNCS 0x989680 ;  /* 0x009896800000895d */ /* 0x008fea0003900000 */
[----:B------:R-:W3:Y:S02]  /*57f0*/  @!P0 SYNCS.PHASECHK.TRANS64 P0, [R0+URZ+0x588], R2 ;  /* 0x00058802000085a7 */ /* 0x000ee400080010ff */
[----:B--23--:R-:W-:Y:S05]  /*5800*/  @P0 EXIT ;  /* 0x000000000000094d */ /* 0x00cfea0003800000 */
[----:B------:R-:W-:Y:S05]  /*5810*/  BRA `(.L_x_100) ;  /* 0xfffffffc00e87947 */ /* 0x000fea000383ffff */
.L_x_91:
[----:B------:R-:W-:-:S06]  /*5820*/  UISETP.GE.AND UP1, UPT, UR10, 0x4, UPT ;  /* 0x000000040a00788c */ /* 0x000fcc000bf26270 */
[----:B------:R-:W-:-:S13]  /*5830*/  PLOP3.LUT P0, PT, PT, PT, UP1, 0x80, 0x8 ;  /* 0x000000000008781c */ /* 0x000fda0003f0f018 */
[----:B------:R-:W-:Y:S05]  /*5840*/  @!P0 EXIT ;  /* 0x000000000000894d */ /* 0x000fea0003800000 */
[----:B------:R-:W-:Y:S01]  /*5850*/  BAR.SYNC.DEFER_BLOCKING 0x6, 0xa0 ;  /* 0x0182800000007b1d */ /* 0x000fe20000010000 */
[----:B------:R-:W-:Y:S01]  /*5860*/  IMAD.SHL.U32 R5, R64, 0x20, RZ ;  /* 0x0000002040057824 */ /* 0x000fe200078e00ff */
[----:B------:R-:W-:Y:S01]  /*5870*/  SHF.R.U32.HI R3, RZ, 0x2, R64 ;  /* 0x00000002ff037819 */ /* 0x000fe20000011640 */
[----:B------:R-:W-:Y:S01]  /*5880*/  IMAD.SHL.U32 R4, R66, 0x200000, RZ ;  /* 0x0020000042047824 */ /* 0x000fe200078e00ff */
[----:B------:R-:W-:Y:S01]  /*5890*/  CS2R R68, SRZ ;  /* 0x0000000000447805 */ /* 0x000fe2000001ff00 */
[----:B------:R-:W-:Y:S01]  /*58a0*/  IMAD.U32 R32, R64, 0x10000, RZ ;  /* 0x0001000040207824 */ /* 0x000fe200078e00ff */
[----:B------:R-:W-:Y:S02]  /*58b0*/  UMOV UR43, 0x400 ;  /* 0x00000400002b7882 */ /* 0x000fe40000000000 */
[----:B------:R-:W1:Y:S01]  /*58c0*/  LDC R63, c[0x0][0x370] ;  /* 0x0000dc00ff3f7b82 */ /* 0x000e620000000800 */
[----:B------:R-:W-:Y:S01]  /*58d0*/  ULEA UR43, UR37, UR43, 0x18 ;  /* 0x0000002b252b7291 */ /* 0x000fe2000f8ec0ff */
[C---:B------:R-:W-:Y:S01]  /*58e0*/  LOP3.LUT R2, R5.reuse, 0x80, RZ, 0xc0, !PT ;  /* 0x0000008005027812 */ /* 0x040fe200078ec0ff */
[----:B------:R-:W-:Y:S01]  /*58f0*/  IMAD.SHL.U32 R65, R66, 0x400, RZ ;  /* 0x0000040042417824 */ /* 0x000fe200078e00ff */
[----:B------:R-:W-:Y:S01]  /*5900*/  LOP3.LUT R4, R4, 0x200000, RZ, 0xc0, !PT ;  /* 0x0020000004047812 */ /* 0x000fe200078ec0ff */
[----:B------:R-:W-:Y:S01]  /*5910*/  UIADD3 UR4, UPT, UPT, UR43, 0xf00, URZ ;  /* 0x00000f002b047890 */ /* 0x000fe2000fffe0ff */
[----:B------:R-:W-:Y:S01]  /*5920*/  LOP3.LUT R3, R2, 0x10, R3, 0xf8, !PT ;  /* 0x0000001002037812 */ /* 0x000fe200078ef803 */
[----:B------:R-:W-:Y:S01]  /*5930*/  IMAD.SHL.U32 R2, R64, 0x4, RZ ;  /* 0x0000000440027824 */ /* 0x000fe200078e00ff */
[----:B------:R-:W2:Y:S01]  /*5940*/  LDC R28, c[0x0][0xb0c] ;  /* 0x0002c300ff1c7b82 */ /* 0x000ea20000000800 */
[----:B------:R-:W-:Y:S01]  /*5950*/  LOP3.LUT R5, R5, 0x360, RZ, 0xc0, !PT ;  /* 0x0000036005057812 */ /* 0x000fe200078ec0ff */
[----:B------:R-:W-:Y:S01]  /*5960*/  IMAD.MOV.U32 R31, RZ, RZ, RZ ;  /* 0x000000ffff1f7224 */ /* 0x000fe200078e00ff */
[----:B------:R-:W-:Y:S01]  /*5970*/  LOP3.LUT R32, R4, 0x400000, R32, 0xf8, !PT ;  /* 0x0040000004207812 */ /* 0x000fe200078ef820 */
[----:B------:R-:W-:Y:S01]  /*5980*/  IMAD.MOV.U32 R70, RZ, RZ, RZ ;  /* 0x000000ffff467224 */ /* 0x000fe200078e00ff */
[----:B------:R-:W-:Y:S01]  /*5990*/  LOP3.LUT R65, R5, 0x400, R65, 0xf8, !PT ;  /* 0x0000040005417812 */ /* 0x000fe200078ef841 */
[----:B------:R-:W-:Y:S01]  /*59a0*/  IMAD.MOV.U32 R73, RZ, RZ, RZ ;  /* 0x000000ffff497224 */ /* 0x000fe200078e00ff */
[----:B------:R-:W-:Y:S01]  /*59b0*/  LOP3.LUT R2, R3, 0x10, R2, 0x78, !PT ;  /* 0x0000001003027812 */ /* 0x000fe200078e7802 */
[----:B------:R-:W3:Y:S01]  /*59c0*/  LDC R61, c[0x0][0xb20] ;  /* 0x0002c800ff3d7b82 */ /* 0x000ee20000000800 */
[----:B------:R-:W4:Y:S01]  /*59d0*/  LDS R0, [UR43+0x650] ;  /* 0x0006502bff007984 */ /* 0x000f220008000800 */
[----:B------:R-:W-:Y:S01]  /*59e0*/  IMAD.U32 R71, RZ, RZ, UR4 ;  /* 0x00000004ff477e24 */ /* 0x000fe2000f8e00ff */
[----:B------:R-:W-:Y:S01]  /*59f0*/  LOP3.LUT R65, R65, R2, RZ, 0xfc, !PT ;  /* 0x0000000241417212 */ /* 0x000fe200078efcff */
[----:B------:R-:W1:Y:S04]  /*5a00*/  LDCU.64 UR46, c[0x0][0x348] ;  /* 0x00006900ff2e77ac */ /* 0x000e680008000a00 */
[----:B------:R-:W1:Y:S01]  /*5a10*/  LDC R27, c[0x0][0xb30] ;  /* 0x0002cc00ff1b7b82 */ /* 0x000e620000000800 */
[----:B------:R-:W1:Y:S01]  /*5a20*/  LDCU.64 UR38, c[0x0][0x888] ;  /* 0x00011100ff2677ac */ /* 0x000e620008000a00 */
[----:B------:R-:W-:-:S06]  /*5a30*/  UIADD3 UR42, UPT, UPT, UR43, 0x700, URZ ;  /* 0x000007002b2a7890 */ /* 0x000fcc000fffe0ff */
[----:B------:R-:W1:Y:S08]  /*5a40*/  LDC.64 R54, c[0x0][0xb10] ;  /* 0x0002c400ff367b82 */ /* 0x000e700000000a00 */
[----:B------:R-:W1:Y:S08]  /*5a50*/  LDC.64 R24, c[0x0][0xb18] ;  /* 0x0002c600ff187b82 */ /* 0x000e700000000a00 */
[----:B------:R-:W1:Y:S08]  /*5a60*/  LDC.64 R50, c[0x0][0x888] ;  /* 0x00022200ff327b82 */ /* 0x000e700000000a00 */
[----:B------:R-:W1:Y:S01]  /*5a70*/  LDC.64 R22, c[0x0][0xb28] ;  /* 0x0002ca00ff167b82 */ /* 0x000e620000000a00 */
[----:B----4-:R-:W-:-:S07]  /*5a80*/  IMAD.IADD R32, R0, 0x1, R32 ;  /* 0x0000000100207824 */ /* 0x010fce00078e0220 */
[----:B------:R-:W4:Y:S08]  /*5a90*/  LDC.64 R52, c[0x0][0x890] ;  /* 0x00022400ff347b82 */ /* 0x000f300000000a00 */
[----:B------:R-:W1:Y:S08]  /*5aa0*/  LDC.64 R48, c[0x0][0x8b0] ;  /* 0x00022c00ff307b82 */ /* 0x000e700000000a00 */
[----:B------:R-:W1:Y:S08]  /*5ab0*/  LDC.64 R46, c[0x0][0x8a8] ;  /* 0x00022a00ff2e7b82 */ /* 0x000e700000000a00 */
[----:B--23--:R-:W1:Y:S02]  /*5ac0*/  LDC R62, c[0x0][0x374] ;  /* 0x0000dd00ff3e7b82 */ /* 0x00ce640000000800 */
.L_x_118:
[----:B------:R-:W-:Y:S02]  /*5ad0*/  LEA R0, R73, UR43, 0x3 ;  /* 0x0000002b49007c11 */ /* 0x000fe4000f8e18ff */
[----:B------:R-:W-:Y:S02]  /*5ae0*/  SHF.L.U32 R2, R69, 0x1f, RZ ;  /* 0x0000001f45027819 */ /* 0x000fe400000006ff */
[----:B------:R-:W-:Y:S02]  /*5af0*/  LEA R16, R73, UR43, 0x4 ;  /* 0x0000002b49107c11 */ /* 0x000fe4000f8e20ff */
[----:B--2---:R-:W2:Y:S02]  /*5b00*/  SYNCS.PHASECHK.TRANS64.TRYWAIT P0, [R0+URZ+0x5a0], R2 ;  /* 0x0005a002000075a7 */ /* 0x004ea400080011ff */
[----:B-12---:R-:W-:Y:S05]  /*5b10*/  @!P0 BRA `(.L_x_101) ;  /* 0x0000001c00e08947 */ /* 0x006fea0003800000 */
.L_x_163:
[----:B------:R-:W3:Y:S01]  /*5b20*/  LDC.64 R10, c[0x0][0xb10] ;  /* 0x0002c400ff0a7b82 */ /* 0x000ee20000000a00 */
[----:B------:R-:W4:Y:S01]  /*5b30*/  LDS.128 R16, [R16+0x630] ;  /* 0x0006300010107984 */ /* 0x000f220000000c00 */
[----:B-1----:R-:W-:Y:S01]  /*5b40*/  ISETP.NE.AND P1, PT, R27, 0x1, PT ;  /* 0x000000011b00780c */ /* 0x002fe20003f25270 */
[----:B--2---:R-:W-:Y:S01]  /*5b50*/  VIADD R0, R0, 0x5b0 ;  /* 0x000005b000007836 */ /* 0x004fe20000000000 */
[----:B------:R-:W-:Y:S04]  /*5b60*/  ISETP.GE.AND P0, PT, R26, 0x1, PT ;  /* 0x000000011a00780c */ /* 0x000fe80003f06270 */
[----:B------:R-:W1:Y:S01]  /*5b70*/  LDC.64 R8, c[0x0][0xb18] ;  /* 0x0002c600ff087b82 */ /* 0x000e620000000a00 */
[----:B------:R-:W-:Y:S01]  /*5b80*/  PRMT R0, RZ, 0x654, R0 ;  /* 0x00000654ff007816 */ /* 0x000fe20000000000 */
[----:B------:R-:W-:Y:S01]  /*5b90*/  @!PT LDS RZ, [RZ] ;  /* 0x00000000fffff984 */ /* 0x000fe20000000800 */
[----:B------:R-:W-:Y:S01]  /*5ba0*/  @!PT LDS RZ, [RZ] ;  /* 0x00000000fffff984 */ /* 0x000fe20000000800 */
[----:B------:R-:W-:Y:S01]  /*5bb0*/  @!PT LDS RZ, [RZ] ;  /* 0x00000000fffff984 */ /* 0x000fe20000000800 */
[----:B------:R-:W-:Y:S01]  /*5bc0*/  @!PT LDS RZ, [RZ] ;  /* 0x00000000fffff984 */ /* 0x000fe20000000800 */
[----:B------:R2:W-:Y:S06]  /*5bd0*/  MEMBAR.ALL.CTA ;  /* 0x0000000000007992 */ /* 0x0005ec0000008000 */
[----:B--2---:R-:W2:Y:S01]  /*5be0*/  FENCE.VIEW.ASYNC.S ;  /* 0x00000000000073c6 */ /* 0x004ea20000000000 */
[----:B------:R-:W1:Y:S08]  /*5bf0*/  @!P1 LDC R12, c[0x0][0xb20] ;  /* 0x0002c800ff0c9b82 */ /* 0x000e700000000800 */
[----:B------:R-:W1:Y:S01]  /*5c00*/  @!P1 LDC R7, c[0x0][0xb0c] ;  /* 0x0002c300ff079b82 */ /* 0x000e620000000800 */
[----:B--2---:R2:W-:Y:S01]  /*5c10*/  SYNCS.ARRIVE.TRANS64.RED.A1T0 RZ, [R0+URZ], RZ ;  /* 0x000000ff00ff79a7 */ /* 0x0045e200081004ff */
[----:B----4-:R-:W-:Y:S04]  /*5c20*/  LOP3.LUT P4, RZ, R18, 0x1, RZ, 0xc0, !PT ;  /* 0x0000000112ff7812 */ /* 0x010fe8000788c0ff */
[----:B------:R-:W-:Y:S09]  /*5c30*/  P2R R72, PR, RZ, 0x10 ;  /* 0x00000010ff487803 */ /* 0x000ff20000000000 */
[----:B------:R-:W-:Y:S02]  /*5c40*/  @P4 MOV R30, R16 ;  /* 0x00000010001e4202 */ /* 0x000fe40000000f00 */
[----:B------:R-:W-:Y:S01]  /*5c50*/  @P4 LOP3.LUT R29, R17, 0xffff, RZ, 0xc0, !PT ;  /* 0x0000ffff111d4812 */ /* 0x000fe200078ec0ff */
[----:B--23--:R-:W-:Y:S06]  /*5c60*/  @!P0 BRA `(.L_x_102) ;  /* 0x0000000000a48947 */ /* 0x00cfec0003800000 */
[----:B------:R-:W-:Y:S01]  /*5c70*/  IMAD.HI.U32 R0, R62, R25, RZ ;  /* 0x000000193e007227 */ /* 0x000fe200078e00ff */
[----:B------:R-:W-:Y:S02]  /*5c80*/  ISETP.NE.AND P0, PT, R24, 0x1, PT ;  /* 0x000000011800780c */ /* 0x000fe40003f05270 */
[----:B------:R-:W-:Y:S01]  /*5c90*/  ISETP.NE.AND P2, PT, R26, 0x1, PT ;  /* 0x000000011a00780c */ /* 0x000fe20003f45270 */
[----:B------:R-:W-:Y:S01]  /*5ca0*/  IMAD.HI.U32 R4, R63, R54, RZ ;  /* 0x000000363f047227 */ /* 0x000fe200078e00ff */
[----:B------:R-:W-:Y:S02]  /*5cb0*/  SHF.R.U32.HI R0, RZ, R61, R0 ;  /* 0x0000003dff007219 */ /* 0x000fe40000011600 */
[----:B------:R-:W-:Y:S01]  /*5cc0*/  ISETP.NE.AND P3, PT, R28, 0x1, PT ;  /* 0x000000011c00780c */ /* 0x000fe20003f65270 */
[----:B------:R-:W-:Y:S01]  /*5cd0*/  IMAD.HI.U32 R6, R29, R25, RZ ;  /* 0x000000191d067227 */ /* 0x000fe200078e00ff */
[-C--:B------:R-:W-:Y:S02]  /*5ce0*/  SHF.R.U32.HI R4, RZ, R55.reuse, R4 ;  /* 0x00000037ff047219 */ /* 0x080fe40000011604 */
[----:B------:R-:W-:Y:S01]  /*5cf0*/  SEL R0, R62, R0, !P0 ;  /* 0x000000003e007207 */ /* 0x000fe20004000000 */
[----:B------:R-:W-:Y:S01]  /*5d00*/  IMAD.HI.U32 R5, R30, R54, RZ ;  /* 0x000000361e057227 */ /* 0x000fe200078e00ff */
[----:B------:R-:W-:Y:S03]  /*5d10*/  SEL R4, R63, R4, !P3 ;  /* 0x000000043f047207 */ /* 0x000fe60005800000 */
[-C--:B------:R-:W-:Y:S01]  /*5d20*/  IMAD.HI.U32 R3, R0, R22.reuse, RZ ;  /* 0x0000001600037227 */ /* 0x080fe200078e00ff */
[----:B------:R-:W-:Y:S03]  /*5d30*/  SHF.R.U32.HI R5, RZ, R55, R5 ;  /* 0x00000037ff057219 */ /* 0x000fe60000011605 */
[----:B------:R-:W-:Y:S01]  /*5d40*/  IMAD.HI.U32 R2, R4, R22, RZ ;  /* 0x0000001604027227 */ /* 0x000fe200078e00ff */
[----:B------:R-:W-:Y:S02]  /*5d50*/  @P2 SHF.R.U32.HI R0, RZ, R23, R3 ;  /* 0x00000017ff002219 */ /* 0x000fe40000011603 */
[----:B------:R-:W-:Y:S02]  /*5d60*/  SHF.R.U32.HI R3, RZ, R61, R6 ;  /* 0x0000003dff037219 */ /* 0x000fe40000011606 */
[----:B------:R-:W-:Y:S01]  /*5d70*/  @P2 SHF.R.U32.HI R4, RZ, R23, R2 ;  /* 0x00000017ff042219 */ /* 0x000fe20000011602 */
[----:B------:R-:W-:Y:S01]  /*5d80*/  IMAD R0, R26, R0, RZ ;  /* 0x000000001a007224 */ /* 0x000fe200078e02ff */
[----:B------:R-:W-:Y:S02]  /*5d90*/  SEL R3, R29, R3, !P0 ;  /* 0x000000031d037207 */ /* 0x000fe40004000000 */
[----:B------:R-:W-:Y:S01]  /*5da0*/  SEL R2, R30, R5, !P3 ;  /* 0x000000051e027207 */ /* 0x000fe20005800000 */
[----:B------:R-:W-:Y:S01]  /*5db0*/  IMAD R5, R26, R4, RZ ;  /* 0x000000041a057224 */ /* 0x000fe200078e02ff */
[C---:B------:R-:W-:Y:S01]  /*5dc0*/  ISETP.GE.AND P0, PT, R3.reuse, R0, PT ;  /* 0x000000000300720c */ /* 0x040fe20003f06270 */
[C---:B------:R-:W-:Y:S03]  /*5dd0*/  IMAD.HI.U32 R0, R3.reuse, R22, RZ ;  /* 0x0000001603007227 */ /* 0x040fe600078e00ff */
[C---:B------:R-:W-:Y:S02]  /*5de0*/  ISETP.GE.OR P0, PT, R2.reuse, R5, P0 ;  /* 0x000000050200720c */ /* 0x040fe40000706670 */
[----:B------:R-:W-:Y:S04]  /*5df0*/  SHF.R.U32.HI R0, RZ, R23, R0 ;  /* 0x00000017ff007219 */ /* 0x000fe80000011600 */
[C---:B------:R-:W-:Y:S05]  /*5e00*/  SEL R6, R3.reuse, R0, !P2 ;  /* 0x0000000003067207 */ /* 0x040fea0005000000 */
        /* <DEDUP_REMOVED lines=14> */
[----:B------:R-:W-:Y:S07]  /*5ef0*/  IMAD R29, R3, R24, R29 ;  /* 0x00000018031d7224 */ /* 0x000fee00078e021d */
.L_x_102:
[----:B------:R-:W-:Y:S01]  /*5f00*/  @!P1 IMAD.HI.U32 R0, R30, R10, RZ ;  /* 0x0000000a1e009227 */ /* 0x000fe200078e00ff */
[----:B-1----:R-:W-:Y:S01]  /*5f10*/  @!P1 ISETP.NE.AND P0, PT, R8, 0x1, PT ;  /* 0x000000010800980c */ /* 0x002fe20003f05270 */
[----:B------:R-:W-:Y:S01]  /*5f20*/  ULOP3.LUT UP0, URZ, UR42, 0x90, URZ, 0xc0, !UPT ;  /* 0x000000902aff7892 */ /* 0x000fe2000f80c0ff */
[----:B------:R-:W-:Y:S01]  /*5f30*/  @!P1 ISETP.NE.AND P2, PT, R7, 0x1, PT ;  /* 0x000000010700980c */ /* 0x000fe20003f45270 */
[----:B------:R-:W-:Y:S01]  /*5f40*/  @!P1 IMAD.HI.U32 R2, R29, R9, RZ ;  /* 0x000000091d029227 */ /* 0x000fe200078e00ff */
[----:B------:R-:W-:Y:S02]  /*5f50*/  @!P1 SHF.R.U32.HI R0, RZ, R11, R0 ;  /* 0x0000000bff009219 */ /* 0x000fe40000011600 */
[----:B------:R-:W-:Y:S01]  /*5f60*/  @P4 SHF.R.U32.HI R67, RZ, 0x10, R17 ;  /* 0x00000010ff434819 */ /* 0x000fe20000011611 */
[----:B------:R-:W-:Y:S01]  /*5f70*/  VIADD R73, R73, 0x1 ;  /* 0x0000000149497836 */ /* 0x000fe20000000000 */
[----:B------:R-:W-:Y:S02]  /*5f80*/  @!P1 SHF.R.U32.HI R2, RZ, R12, R2 ;  /* 0x0000000cff029219 */ /* 0x000fe40000011602 */
[----:B------:R-:W-:Y:S02]  /*5f90*/  @!P1 SEL R3, R30, R0, !P2 ;  /* 0x000000001e039207 */ /* 0x000fe40005000000 */
[----:B------:R-:W-:Y:S05]  /*5fa0*/  @!P1 SEL R2, R29, R2, !P0 ;  /* 0x000000021d029207 */ /* 0x000fea0004000000 */
[----:B------:R-:W-:Y:S02]  /*5fb0*/  @!P1 IMAD.IADD R0, R2, 0x1, -R3 ;  /* 0x0000000102009824 */ /* 0x000fe400078e0a03 */
[----:B------:R-:W-:Y:S02]  /*5fc0*/  @!P1 IMAD.IADD R2, R3, 0x1, -R2 ;  /* 0x0000000103029824 */ /* 0x000fe400078e0a02 */
[----:B------:R-:W-:Y:S02]  /*5fd0*/  @!P1 IMAD R30, R0, R7, R30 ;  /* 0x00000007001e9224 */ /* 0x000fe400078e021e */
[----:B------:R-:W-:Y:S01]  /*5fe0*/  @!P1 IMAD R29, R2, R8, R29 ;  /* 0x00000008021d9224 */ /* 0x000fe200078e021d */
[----:B------:R-:W-:Y:S06]  /*5ff0*/  BRA.U !UP0, `(.L_x_103) ;  /* 0x0000000108407547 */ /* 0x000fec000b800000 */
[----:B------:R-:W1:Y:S01]  /*6000*/  LDCU.64 UR8, c[0x4][0x80] ;  /* 0x01001000ff0877ac */ /* 0x000e620008000a00 */
[----:B------:R-:W-:Y:S01]  /*6010*/  MOV R3, 0x0 ;  /* 0x0000000000037802 */ /* 0x000fe20000000f00 */
[----:B------:R-:W-:Y:S02]  /*6020*/  HFMA2 R12, -RZ, RZ, 0, 5.9604644775390625e-08 ;  /* 0x00000001ff0c7431 */ /* 0x000fe400000001ff */
[----:B------:R-:W-:Y:S02]  /*6030*/  IMAD.MOV.U32 R8, RZ, RZ, 0x70 ;  /* 0x00000070ff087424 */ /* 0x000fe400078e00ff */
[----:B------:R-:W-:Y:S01]  /*6040*/  IMAD.MOV.U32 R13, RZ, RZ, RZ ;  /* 0x000000ffff0d7224 */ /* 0x000fe200078e00ff */
[----:B------:R-:W2:Y:S01]  /*6050*/  LDCU.64 UR6, c[0x4][0x88] ;  /* 0x01001100ff0677ac */ /* 0x000ea20008000a00 */
[----:B------:R-:W3:Y:S01]  /*6060*/  LDC.64 R2, c[0x4][R3] ;  /* 0x0100000003027b82 */ /* 0x000ee20000000a00 */
[----:B------:R-:W4:Y:S01]  /*6070*/  LDCU.64 UR4, c[0x4][0x8] ;  /* 0x01000100ff0477ac */ /* 0x000f220008000a00 */
[----:B-1----:R-:W-:Y:S01]  /*6080*/  MOV R5, UR9 ;  /* 0x0000000900057c02 */ /* 0x002fe20008000f00 */
[----:B------:R-:W-:Y:S01]  /*6090*/  IMAD.U32 R4, RZ, RZ, UR8 ;  /* 0x00000008ff047e24 */ /* 0x000fe2000f8e00ff */
[----:B--2---:R-:W-:Y:S01]  /*60a0*/  MOV R7, UR7 ;  /* 0x0000000700077c02 */ /* 0x004fe20008000f00 */
[----:B------:R-:W-:Y:S01]  /*60b0*/  IMAD.U32 R6, RZ, RZ, UR6 ;  /* 0x00000006ff067e24 */ /* 0x000fe2000f8e00ff */
[----:B----4-:R-:W-:Y:S01]  /*60c0*/  MOV R11, UR5 ;  /* 0x00000005000b7c02 */ /* 0x010fe20008000f00 */
[----:B------:R-:W-:Y:S02]  /*60d0*/  IMAD.U32 R10, RZ, RZ, UR4 ;  /* 0x00000004ff0a7e24 */ /* 0x000fe4000f8e00ff */
[----:B------:R-:W-:Y:S07]  /*60e0*/  LEPC R20, `(.L_x_103) ;  /* 0x000000001014794e */ /* 0x000fee0000000000 */
[----:B---3-5:R-:W-:Y:S05]  /*60f0*/  CALL.ABS.NOINC R2 ;  /* 0x0000000002007343 */ /* 0x028fea0003c00000 */
.L_x_103:
[----:B------:R-:W-:Y:S01]  /*6100*/  LOP3.LUT P0, RZ, R71, 0x90, RZ, 0xc0, !PT ;  /* 0x0000009047ff7812 */ /* 0x000fe2000780c0ff */
[----:B------:R-:W-:Y:S11]  /*6110*/  BSSY.RECONVERGENT B6, `(.L_x_104) ;  /* 0x0000013000067945 */ /* 0x000ff60003800200 */
[----:B------:R-:W-:Y:S01]  /*6120*/  @!UPT UIADD3 URZ, UPT, UPT, URZ, URZ, URZ ;  /* 0x000000fffffff290 */ /* 0x000fe2000fffe0ff */
[----:B------:R-:W-:Y:S05]  /*6130*/  @!P0 BRA `(.L_x_105) ;  /* 0x0000000000408947 */ /* 0x000fea0003800000 */
        /* <DEDUP_REMOVED lines=16> */
.L_x_105:
[----:B------:R-:W-:Y:S05]  /*6240*/  BSYNC.RECONVERGENT B6 ;  /* 0x0000000000067941 */ /* 0x000fea0003800200 */
.L_x_104:
[----:B------:R-:W-:Y:S01]  /*6250*/  ISETP.NE.U32.AND P3, PT, R52, RZ, PT ;  /* 0x000000ff3400720c */ /* 0x000fe20003f65070 */
[----:B------:R-:W-:Y:S01]  /*6260*/  UISETP.NE.AND UP1, UPT, UR44, URZ, UPT ;  /* 0x000000ff2c00728c */ /* 0x000fe2000bf25270 */
[----:B------:R-:W-:Y:S02]  /*6270*/  ISETP.NE.U32.AND P4, PT, R48, RZ, PT ;  /* 0x000000ff3000720c */ /* 0x000fe40003f85070 */
[----:B------:R-:W-:Y:S02]  /*6280*/  ISETP.NE.AND.EX P3, PT, R53, RZ, PT, P3 ;  /* 0x000000ff3500720c */ /* 0x000fe40003f65330 */
[----:B------:R-:W-:Y:S02]  /*6290*/  PLOP3.LUT P1, PT, PT, PT, PT, 0x8, 0x80 ;  /* 0x000000000080781c */ /* 0x000fe40003f2e170 */
[----:B------:R-:W-:Y:S02]  /*62a0*/  PLOP3.LUT P0, PT, PT, PT, UP1, 0x80, 0x8 ;  /* 0x000000000008781c */ /* 0x000fe40003f0f018 */
[----:B------:R-:W-:Y:S02]  /*62b0*/  ISETP.NE.AND.EX P4, PT, R49, RZ, PT, P4 ;  /* 0x000000ff3100720c */ /* 0x000fe40003f85340 */
[----:B------:R-:W1:Y:S09]  /*62c0*/  @UP1 LDCU.64 UR4, c[0x0][0x888] ;  /* 0x00011100ff0417ac */ /* 0x000e720008000a00 */
[----:B------:R-:W-:Y:S01]  /*62d0*/  @P0 PLOP3.LUT P1, PT, P3, PT, PT, 0x80, 0x8 ;  /* 0x000000000008081c */ /* 0x000fe20001f2f070 */
[----:B-1----:R-:W-:Y:S04]  /*62e0*/  @UP1 UISETP.NE.U32.AND UP0, UPT, UR4, URZ, UPT ;  /* 0x000000ff0400128c */ /* 0x002fe8000bf05070 */
[----:B------:R-:W-:Y:S04]  /*62f0*/  @UP1 UISETP.NE.AND.EX UP0, UPT, UR5, URZ, UPT, UP0 ;  /* 0x000000ff0500128c */ /* 0x000fe8000bf05300 */
[----:B------:R-:W-:Y:S01]  /*6300*/  @UP1 USEL UR4, URZ, 0xffffffff, UP0 ;  /* 0xffffffffff041887 */ /* 0x000fe20008000000 */
[----:B------:R-:W-:Y:S11]  /*6310*/  @!P3 BRA `(.L_x_106) ;  /* 0x00000000002cb947 */ /* 0x000ff60003800000 */
[----:B------:R-:W-:Y:S01]  /*6320*/  ISETP.NE.U32.AND P2, PT, R50, RZ, PT ;  /* 0x000000ff3200720c */ /* 0x000fe20003f45070 */
[----:B------:R-:W-:Y:S03]  /*6330*/  IMAD.MOV.U32 R60, RZ, RZ, 0x1 ;  /* 0x00000001ff3c7424 */ /* 0x000fe600078e00ff */
[----:B------:R-:W-:Y:S11]  /*6340*/  ISETP.NE.AND.EX P2, PT, R51, RZ, PT, P2 ;  /* 0x000000ff3300720c */ /* 0x000ff60003f45320 */
[----:B------:R-:W-:Y:S02]  /*6350*/  @!UPT UIADD3 URZ, UPT, UPT, URZ, URZ, URZ ;  /* 0x000000fffffff290 */ /* 0x000fe4000fffe0ff */
[----:B------:R-:W1:Y:S01]  /*6360*/  @P2 LDC.64 R2, c[0x0][0x888] ;  /* 0x00022200ff022b82 */ /* 0x000e620000000a00 */
[----:B------:R-:W-:Y:S04]  /*6370*/  @P2 IMAD R0, R52, UR36, RZ ;  /* 0x0000002434002c24 */ /* 0x000fe8000f8e02ff */
[----:B-1----:R-:W-:Y:S04]  /*6380*/  @P2 IMAD.WIDE R2, R0, 0x4, R2 ;  /* 0x0000000400022825 */ /* 0x002fe800078e0202 */
[----:B------:R-:W-:Y:S01]  /*6390*/  HFMA2 R0, -RZ, RZ, 0, 5.9604644775390625e-08 ;  /* 0x00000001ff007431 */ /* 0x000fe200000001ff */
[----:B-----5:R1:W5:Y:S04]  /*63a0*/  @P2 LDG.E R34, desc[UR40][R2.64] ;  /* 0x0000002802222981 */ /* 0x020368000c1e1900 */
[----:B------:R-:W-:Y:S01]  /*63b0*/  @!P2 PRMT R60, R0, 0x7610, R60 ;  /* 0x00007610003ca816 */ /* 0x000fe2000000003c */
[----:B-1----:R-:W2:Y:S06]  /*63c0*/  @!P2 LDC R34, c[0x0][0x880] ;  /* 0x00022000ff22ab82 */ /* 0x002eac0000000800 */
.L_x_106:
[----:B------:R-:W-:Y:S05]  /*63d0*/  @!P4 BRA `(.L_x_107) ;  /* 0x000000000020c947 */ /* 0x000fea0003800000 */
[----:B------:R-:W-:Y:S04]  /*63e0*/  ISETP.NE.U32.AND P2, PT, R46, RZ, PT ;  /* 0x000000ff2e00720c */ /* 0x000fe80003f45070 */
[----:B------:R-:W-:Y:S11]  /*63f0*/  ISETP.NE.AND.EX P2, PT, R47, RZ, PT, P2 ;  /* 0x000000ff2f00720c */ /* 0x000ff60003f45320 */
[----:B------:R-:W-:Y:S02]  /*6400*/  @!UPT UIADD3 URZ, UPT, UPT, URZ, URZ, URZ ;  /* 0x000000fffffff290 */ /* 0x000fe4000fffe0ff */
[----:B------:R-:W1:Y:S01]  /*6410*/  @P2 LDC.64 R2, c[0x0][0x8a8] ;  /* 0x00022a00ff022b82 */ /* 0x000e620000000a00 */
[----:B------:R-:W-:Y:S04]  /*6420*/  @P2 IMAD R0, R48, UR36, RZ ;  /* 0x0000002430002c24 */ /* 0x000fe8000f8e02ff */
[----:B-1----:R-:W-:Y:S05]  /*6430*/  @P2 IMAD.WIDE R2, R0, 0x4, R2 ;  /* 0x0000000400022825 */ /* 0x002fea00078e0202 */
[----:B-----5:R1:W5:Y:S02]  /*6440*/  @P2 LDG.E R33, desc[UR40][R2.64] ;  /* 0x0000002802212981 */ /* 0x020364000c1e1900 */
[----:B-1----:R-:W3:Y:S02]  /*6450*/  @!P2 LDC R33, c[0x0][0x8a0] ;  /* 0x00022800ff21ab82 */ /* 0x002ee40000000800 */
.L_x_107:
[----:B--2--5:R-:W-:Y:S01]  /*6460*/  @P0 FSETP.NEU.AND P4, PT, R34, RZ, PT ;  /* 0x000000ff2200020b */ /* 0x024fe20003f8d000 */
[----:B------:R-:W-:Y:S01]  /*6470*/  IMAD.U32 R0, RZ, RZ, UR4 ;  /* 0x00000004ff007e24 */ /* 0x000fe2000f8e00ff */
[----:B------:R-:W-:Y:S01]  /*6480*/  @P0 LOP3.LUT P2, RZ, R60, 0xff, RZ, 0xc0, !PT ;  /* 0x000000ff3cff0812 */ /* 0x000fe2000784c0ff */
[----:B------:R-:W-:Y:S01]  /*6490*/  BSSY B1, `(.L_x_108) ;  /* 0x000002f000017945 */ /* 0x000fe20003800000 */
[----:B------:R-:W-:Y:S02]  /*64a0*/  @P0 SEL R2, RZ, 0xffffffff, P4 ;  /* 0xffffffffff020807 */ /* 0x000fe40002000000 */
[----:B------:R-:W-:Y:S02]  /*64b0*/  CS2R R38, SRZ ;  /* 0x0000000000267805 */ /* 0x000fe4000001ff00 */
[C---:B------:R-:W-:Y:S02]  /*64c0*/  LEA R74, R31.reuse, UR43, 0x3 ;  /* 0x0000002b1f4a7c11 */ /* 0x040fe4000f8e18ff */
[----:B------:R-:W-:Y:S02]  /*64d0*/  CS2R R36, SRZ ;  /* 0x0000000000247805 */ /* 0x000fe4000001ff00 */
[----:B------:R-:W-:Y:S02]  /*64e0*/  @P1 SEL R2, R0, R2, !P2 ;  /* 0x0000000200021207 */ /* 0x000fe40005000000 */
[----:B------:R-:W-:Y:S02]  /*64f0*/  SHF.L.U32 R4, R70, 0x1f, RZ ;  /* 0x0000001f46047819 */ /* 0x000fe400000006ff */
[----:B------:R-:W-:Y:S02]  /*6500*/  @P0 LOP3.LUT R2, R2, 0x1, RZ, 0xc0, !PT ;  /* 0x0000000102020812 */ /* 0x000fe400078ec0ff */
[----:B------:R-:W-:Y:S02]  /*6510*/  PLOP3.LUT P5, PT, PT, PT, PT, 0x8, 0x80 ;  /* 0x000000000080781c */ /* 0x000fe40003fae170 */
[----:B------:R-:W-:Y:S01]  /*6520*/  ISETP.NE.U32.OR P1, PT, R2, 0x1, !P0 ;  /* 0x000000010200780c */ /* 0x000fe20004725470 */
[----:B------:R-:W-:Y:S11]  /*6530*/  IMAD R2, R31, 0x10, R32 ;  /* 0x000000101f027824 */ /* 0x000ff600078e0220 */
[----:B------:R-:W-:Y:S01]  /*6540*/  @!UPT UIADD3 URZ, UPT, UPT, URZ, URZ, URZ ;  /* 0x000000fffffff290 */ /* 0x000fe2000fffe0ff */
[----:B------:R-:W-:Y:S04]  /*6550*/  @P1 SHF.L.U32 R0, R68, 0x1f, RZ ;  /* 0x0000001f44001819 */ /* 0x000fe800000006ff */
[----:B------:R-:W1:Y:S01]  /*6560*/  @P1 SYNCS.PHASECHK.TRANS64.TRYWAIT P0, [UR43+0x580], R0 ;  /* 0x00058000ff0015a7 */ /* 0x000e62000800112b */
[----:B------:R2:W4:Y:S01]  /*6570*/  SYNCS.PHASECHK.TRANS64.TRYWAIT P4, [R74+URZ+0x5c0], R4 ;  /* 0x0005c0044a0075a7 */ /* 0x00052200080811ff */
[----:B-1----:R-:W-:Y:S01]  /*6580*/  @P1 PLOP3.LUT P5, PT, P0, PT, PT, 0x8, 0x80 ;  /* 0x000000000080181c */ /* 0x002fe200007ae170 */
[----:B------:R-:W-:Y:S01]  /*6590*/  @!UPT UIADD3 URZ, UPT, UPT, URZ, URZ, URZ ;  /* 0x000000fffffff290 */ /* 0x000fe2000fffe0ff */
[----:B--2-4-:R-:W-:Y:S11]  /*65a0*/  @!P1 BRA `(.L_x_109) ;  /* 0x0000000000749947 */ /* 0x014ff60003800000 */
[----:B------:R-:W-:Y:S01]  /*65b0*/  ISETP.NE.U32.AND P0, PT, RZ, UR38, PT ;  /* 0x00000026ff007c0c */ /* 0x000fe2000bf05070 */
[----:B------:R-:W-:Y:S01]  /*65c0*/  BSSY B0, `(.L_x_110) ;  /* 0x0000010000007945 */ /* 0x000fe20003800000 */
[----:B------:R-:W-:Y:S02]  /*65d0*/  FSETP.NEU.AND P2, PT, R34, RZ, PT ;  /* 0x000000ff2200720b */ /* 0x000fe40003f4d000 */
[----:B------:R-:W-:Y:S02]  /*65e0*/  CS2R R38, SRZ ;  /* 0x0000000000267805 */ /* 0x000fe4000001ff00 */
[----:B------:R-:W-:Y:S02]  /*65f0*/  ISETP.NE.AND.EX P0, PT, RZ, UR39, PT, P0 ;  /* 0x00000027ff007c0c */ /* 0x000fe4000bf05300 */
[----:B------:R-:W-:Y:S02]  /*6600*/  CS2R R36, SRZ ;  /* 0x0000000000247805 */ /* 0x000fe4000001ff00 */
[----:B------:R-:W-:Y:S02]  /*6610*/  LOP3.LUT P1, RZ, R60, 0xff, RZ, 0xc0, !PT ;  /* 0x000000ff3cff7812 */ /* 0x000fe4000782c0ff */
[----:B------:R-:W-:Y:S02]  /*6620*/  SEL R0, RZ, 0xffffffff, P2 ;  /* 0xffffffffff007807 */ /* 0x000fe40001000000 */
[----:B------:R-:W-:Y:S04]  /*6630*/  SEL R3, RZ, 0xffffffff, P0 ;  /* 0xffffffffff037807 */ /* 0x000fe80000000000 */
[----:B------:R-:W-:Y:S04]  /*6640*/  @P3 SEL R0, R3, R0, !P1 ;  /* 0x0000000003003207 */ /* 0x000fe80004800000 */
[----:B------:R-:W-:Y:S04]  /*6650*/  LOP3.LUT R0, R0, 0x1, RZ, 0xc0, !PT ;  /* 0x0000000100007812 */ /* 0x000fe800078ec0ff */
[----:B------:R-:W-:Y:S01]  /*6660*/  ISETP.NE.U32.AND P0, PT, R0, 0x1, PT ;  /* 0x000000010000780c */ /* 0x000fe20003f05070 */
[----:B------:R-:W-:Y:S01]  /*6670*/  @!UPT UIADD3 URZ, UPT, UPT, URZ, URZ, URZ ;  /* 0x000000fffffff290 */ /* 0x000fe2000fffe0ff */
[----:B------:R-:W-:Y:S11]  /*6680*/  @!P5 BRA `(.L_x_111) ;  /* 0x00000000000cd947 */ /* 0x000ff60003800000 */
[----:B------:R-:W-:Y:S04]  /*6690*/  SHF.L.U32 R3, R68, 0x1f, RZ ;  /* 0x0000001f44037819 */ /* 0x000fe800000006ff */
[----:B------:R-:W1:Y:S02]  /*66a0*/  SYNCS.PHASECHK.TRANS64.TRYWAIT P1, [UR43+0x580], R3 ;  /* 0x00058003ff0075a7 */ /* 0x000e64000802112b */
[----:B-1----:R-:W-:Y:S05]  /*66b0*/  @!P1 BRA `(.L_x_112) ;  /* 0x00000014000c9947 */ /* 0x002fea0003800000 */
.L_x_111:
[----:B------:R-:W-:Y:S05]  /*66c0*/  BSYNC B0 ;  /* 0x0000000000007941 */ /* 0x000fea0003800000 */
.L_x_110:
[----:B------:R2:W4:Y:S01]  /*66d0*/  @P0 LDS.128 R36, [R65+UR43+0x700] ;  /* 0x0007002b41240984 */ /* 0x0005220008000c00 */
[----:B------:R-:W-:Y:S01]  /*66e0*/  UIADD3 UR4, UPT, UPT, UR43, 0x588, URZ ;  /* 0x000005882b047890 */ /* 0x000fe2000fffe0ff */
[----:B------:R-:W-:Y:S01]  /*66f0*/  LOP3.LUT R68, R68, 0x1, RZ, 0x3c, !PT ;  /* 0x0000000144447812 */ /* 0x000fe200078e3cff */
[----:B------:R-:W-:Y:S01]  /*6700*/  @!PT LDS RZ, [RZ] ;  /* 0x00000000fffff984 */ /* 0x000fe20000000800 */
[----:B------:R-:W-:Y:S01]  /*6710*/  @!PT LDS RZ, [RZ] ;  /* 0x00000000fffff984 */ /* 0x000fe20000000800 */
[----:B------:R-:W-:Y:S01]  /*6720*/  @!PT LDS RZ, [RZ] ;  /* 0x00000000fffff984 */ /* 0x000fe20000000800 */
[----:B------:R-:W-:Y:S01]  /*6730*/  @!PT LDS RZ, [RZ] ;  /* 0x00000000fffff984 */ /* 0x000fe20000000800 */
[----:B------:R5:W-:Y:S06]  /*6740*/  MEMBAR.ALL.CTA ;  /* 0x0000000000007992 */ /* 0x000bec0000008000 */
[----:B-----5:R-:W5:Y:S01]  /*6750*/  FENCE.VIEW.ASYNC.S ;  /* 0x00000000000073c6 */ /* 0x020f620000000000 */
[----:B------:R-:W-:Y:S09]  /*6760*/  UPRMT UR4, UR37, 0x654, UR4 ;  /* 0x0000065425047896 */ /* 0x000ff20008000004 */
[----:B-----5:R-:W-:Y:S03]  /*6770*/  SYNCS.ARRIVE.TRANS64.RED.A1T0 RZ, [UR4], RZ ;  /* 0x000000ffffff79a7 */ /* 0x020fe60008100404 */
.L_x_109:
[----:B------:R-:W-:Y:S05]  /*6780*/  BSYNC B1 ;  /* 0x0000000000017941 */ /* 0x000fea0003800000 */
.L_x_108:
[----:B-1----:R-:W-:Y:S04]  /*6790*/  SHF.R.U32.HI R0, RZ, 0x15, R2 ;  /* 0x00000015ff007819 */ /* 0x002fe80000011602 */
[----:B------:R-:W-:Y:S01]  /*67a0*/  LOP3.LUT P0, RZ, R0, 0x3, R66, 0x48, !PT ;  /* 0x0000000300ff7812 */ /* 0x000fe20007804842 */
[----:B------:R-:W-:Y:S01]  /*67b0*/  @!UPT UIADD3 URZ, UPT, UPT, URZ, URZ, URZ ;  /* 0x000000fffffff290 */ /* 0x000fe2000fffe0ff */
[----:B------:R-:W-:Y:S11]  /*67c0*/  @P4 BRA `(.L_x_113) ;  /* 0x0000000000084947 */ /* 0x000ff60003800000 */
[----:B------:R-:W1:Y:S02]  /*67d0*/  SYNCS.PHASECHK.TRANS64.TRYWAIT P1, [R74+URZ+0x5c0], R4 ;  /* 0x0005c0044a0075a7 */ /* 0x000e6400080211ff */
[----:B-1----:R-:W-:Y:S05]  /*67e0*/  @!P1 BRA `(.L_x_114) ;  /* 0x0000001000d89947 */ /* 0x002fea0003800000 */
.L_x_113:
[----:B------:R-:W-:Y:S05]  /*67f0*/  @!P0 BRA `(.L_x_115) ;  /* 0x0000000000408947 */ /* 0x000fea0003800000 */
[----:B------:R-:W1:Y:S01]  /*6800*/  LDCU.64 UR8, c[0x4][0x70] ;  /* 0x01000e00ff0877ac */ /* 0x000e620008000a00 */
[----:B------:R-:W-:Y:S01]  /*6810*/  MOV R15, 0x0 ;  /* 0x00000000000f7802 */ /* 0x000fe20000000f00 */
[----:B------:R-:W-:Y:S02]  /*6820*/  HFMA2 R12, -RZ, RZ, 0, 5.9604644775390625e-08 ;  /* 0x00000001ff0c7431 */ /* 0x000fe400000001ff */
[----:B------:R-:W-:Y:S02]  /*6830*/  IMAD.MOV.U32 R8, RZ, RZ, 0x192 ;  /* 0x00000192ff087424 */ /* 0x000fe400078e00ff */
[----:B------:R-:W-:Y:S01]  /*6840*/  IMAD.MOV.U32 R13, RZ, RZ, RZ ;  /* 0x000000ffff0d7224 */ /* 0x000fe200078e00ff */
[----:B------:R-:W5:Y:S01]  /*6850*/  LDCU.64 UR6, c[0x4][0x78] ;  /* 0x01000f00ff0677ac */ /* 0x000f620008000a00 */
[----:B------:R-:W2:Y:S01]  /*6860*/  LDC.64 R14, c[0x4][R15] ;  /* 0x010000000f0e7b82 */ /* 0x000ea20000000a00 */
[----:B------:R-:W3:Y:S01]  /*6870*/  LDCU.64 UR4, c[0x4][0x10] ;  /* 0x01000200ff0477ac */ /* 0x000ee20008000a00 */
[----:B-1----:R-:W-:Y:S01]  /*6880*/  MOV R5, UR9 ;  /* 0x0000000900057c02 */ /* 0x002fe20008000f00 */
[----:B------:R-:W-:Y:S01]  /*6890*/  IMAD.U32 R4, RZ, RZ, UR8 ;  /* 0x00000008ff047e24 */ /* 0x000fe2000f8e00ff */
[----:B-----5:R-:W-:Y:S01]  /*68a0*/  MOV R7, UR7 ;  /* 0x0000000700077c02 */ /* 0x020fe20008000f00 */
[----:B------:R-:W-:Y:S01]  /*68b0*/  IMAD.U32 R6, RZ, RZ, UR6 ;  /* 0x00000006ff067e24 */ /* 0x000fe2000f8e00ff */
[----:B---3--:R-:W-:Y:S01]  /*68c0*/  MOV R11, UR5 ;  /* 0x00000005000b7c02 */ /* 0x008fe20008000f00 */
[----:B------:R-:W-:Y:S02]  /*68d0*/  IMAD.U32 R10, RZ, RZ, UR4 ;  /* 0x00000004ff0a7e24 */ /* 0x000fe4000f8e00ff */
[----:B------:R-:W-:Y:S07]  /*68e0*/  LEPC R20, `(.L_x_115) ;  /* 0x000000001014794e */ /* 0x000fee0000000000 */
[----:B--2-4-:R-:W-:Y:S05]  /*68f0*/  CALL.ABS.NOINC R14 ;  /* 0x000000000e007343 */ /* 0x014fea0003c00000 */
.L_x_115:
[----:B------:R-:W-:Y:S01]  /*6900*/  LOP3.LUT P0, RZ, R64, 0x60, RZ, 0xc0, !PT ;  /* 0x0000006040ff7812 */ /* 0x000fe2000780c0ff */
[----:B------:R-:W-:Y:S05]  /*6910*/  WARPSYNC.ALL ;  /* 0x0000000000007948 */ /* 0x000fea0003800000 */
[----:B------:R-:W-:Y:S01]  /*6920*/  R2UR UR4, R2 ;  /* 0x00000000020472ca */ /* 0x000fe200000e0000 */
[----:B------:R-:W-:Y:S01]  /*6930*/  BSSY.RECONVERGENT B0, `(.L_x_116) ;  /* 0x000005d000007945 */ /* 0x000fe20003800200 */
[-C--:B----4-:R-:W-:Y:S02]  /*6940*/  F2FP.F16.E4M3.UNPACK_B R2, R36.reuse ;  /* 0x00000024ff02723e */ /* 0x090fe400020006ff */
[----:B------:R-:W-:Y:S02]  /*6950*/  F2FP.F16.E4M3.UNPACK_B R36, R36.H1 ;  /* 0x00000024ff24723e */ /* 0x000fe400030006ff */
[-C--:B------:R-:W-:Y:S01]  /*6960*/  F2FP.F16.E4M3.UNPACK_B R35, R37.reuse ;  /* 0x00000025ff23723e */ /* 0x080fe200020006ff */
[--C-:B------:R-:W-:Y:S01]  /*6970*/  HADD2.F32 R0, -RZ, R2.reuse.H0_H0 ;  /* 0x20000002ff007230 */ /* 0x100fe20000004100 */
[----:B------:R-:W-:Y:S01]  /*6980*/  F2FP.F16.E4M3.UNPACK_B R37, R37.H1 ;  /* 0x00000025ff25723e */ /* 0x000fe200030006ff */
[----:B------:R-:W-:Y:S01]  /*6990*/  HADD2.F32 R2, -RZ, R2.H1_H1 ;  /* 0x30000002ff027230 */ /* 0x000fe20000004100 */
[-C--:B------:R-:W-:Y:S01]  /*69a0*/  F2FP.F16.E4M3.UNPACK_B R40, R38.reuse ;  /* 0x00000026ff28723e */ /* 0x080fe200020006ff */
[----:B------:R-:W-:Y:S01]  /*69b0*/  HADD2.F32 R3, -RZ, R36.H0_H0 ;  /* 0x20000024ff037230 */ /* 0x000fe20000004100 */
[----:B------:R-:W-:Y:S01]  /*69c0*/  F2FP.F16.E4M3.UNPACK_B R41, R38.H1 ;  /* 0x00000026ff29723e */ /* 0x000fe200030006ff */
[----:B------:R-:W1:Y:S01]  /*69d0*/  LDTM.x16 R4, tmem[UR4] ;  /* 0x00000004000479ee */ /* 0x000e620008240000 */
[----:B------:R-:W-:Y:S01]  /*69e0*/  NOP ;  /* 0x0000000000007918 */ /* 0x000fe20000000000 */
[----:B------:R-:W-:Y:S01]  /*69f0*/  IADD3 R74, PT, PT, R74, 0x5e0, RZ ;  /* 0x000005e04a4a7810 */ /* 0x000fe20007ffe0ff */
[--C-:B------:R-:W-:Y:S01]  /*6a00*/  HADD2.F32 R21, -RZ, R35.reuse.H0_H0 ;  /* 0x20000023ff157230 */ /* 0x100fe20000004100 */
[-C--:B------:R-:W-:Y:S01]  /*6a10*/  F2FP.F16.E4M3.UNPACK_B R43, R39.reuse ;  /* 0x00000027ff2b723e */ /* 0x080fe200020006ff */
[----:B------:R-:W-:Y:S01]  /*6a20*/  HADD2.F32 R35, -RZ, R35.H1_H1 ;  /* 0x30000023ff237230 */ /* 0x000fe20000004100 */
[----:B------:R-:W-:Y:S01]  /*6a30*/  LOP3.LUT R74, R74, 0xfefffff8, RZ, 0xc0, !PT ;  /* 0xfefffff84a4a7812 */ /* 0x000fe200078ec0ff */
[--C-:B------:R-:W-:Y:S01]  /*6a40*/  HADD2.F32 R38, -RZ, R40.reuse.H0_H0 ;  /* 0x20000028ff267230 */ /* 0x100fe20000004100 */
[----:B------:R-:W-:Y:S01]  /*6a50*/  F2FP.F16.E4M3.UNPACK_B R45, R39.H1 ;  /* 0x00000027ff2d723e */ /* 0x000fe200030006ff */
[----:B------:R-:W-:Y:S01]  /*6a60*/  HADD2.F32 R39, -RZ, R40.H1_H1 ;  /* 0x30000028ff277230 */ /* 0x000fe20000004100 */
[----:B-1----:R1:W-:Y:S01]  /*6a70*/  SYNCS.ARRIVE.TRANS64.RED.A1T0 RZ, [R74+URZ], RZ ;  /* 0x000000ff4aff79a7 */ /* 0x0023e200081004ff */
[--C-:B------:R-:W-:Y:S01]  /*6a80*/  HADD2.F32 R42, -RZ, R43.reuse.H0_H0 ;  /* 0x2000002bff2a7230 */ /* 0x100fe20000004100 */
[----:B------:R-:W-:Y:S01]  /*6a90*/  IADD3 R31, PT, PT, R31, 0x1, RZ ;  /* 0x000000011f1f7810 */ /* 0x000fe20007ffe0ff */
[----:B------:R-:W-:Y:S02]  /*6aa0*/  HADD2.F32 R43, -RZ, R43.H1_H1 ;  /* 0x3000002bff2b7230 */ /* 0x000fe40000004100 */
[----:B------:R-:W-:Y:S02]  /*6ab0*/  HADD2.F32 R20, -RZ, R36.H1_H1 ;  /* 0x30000024ff147230 */ /* 0x000fe40000004100 */
[--C-:B------:R-:W-:Y:S02]  /*6ac0*/  HADD2.F32 R36, -RZ, R37.reuse.H0_H0 ;  /* 0x20000025ff247230 */ /* 0x100fe40000004100 */
[----:B------:R-:W-:Y:S02]  /*6ad0*/  HADD2.F32 R37, -RZ, R37.H1_H1 ;  /* 0x30000025ff257230 */ /* 0x000fe40000004100 */
[--C-:B------:R-:W-:Y:S02]  /*6ae0*/  HADD2.F32 R40, -RZ, R41.reuse.H0_H0 ;  /* 0x20000029ff287230 */ /* 0x100fe40000004100 */
[----:B------:R-:W-:Y:S02]  /*6af0*/  HADD2.F32 R41, -RZ, R41.H1_H1 ;  /* 0x30000029ff297230 */ /* 0x000fe40000004100 */
[C---:B---3--:R-:W-:Y:S01]  /*6b00*/  FMUL R4, R33.reuse, R4 ;  /* 0x0000000421047220 */ /* 0x048fe20000400000 */
[C---:B------:R-:W-:Y:S01]  /*6b10*/  FMUL R5, R33.reuse, R5 ;  /* 0x0000000521057220 */ /* 0x040fe20000400000 */
[C---:B------:R-:W-:Y:S01]  /*6b20*/  FMUL R8, R33.reuse, R8 ;  /* 0x0000000821087220 */ /* 0x040fe20000400000 */
[C---:B------:R-:W-:Y:S01]  /*6b30*/  FMUL R9, R33.reuse, R9 ;  /* 0x0000000921097220 */ /* 0x040fe20000400000 */
[C---:B------:R-:W-:Y:S01]  /*6b40*/  FFMA R4, R34.reuse, R0, R4 ;  /* 0x0000000022047223 */ /* 0x040fe20000000004 */
[C---:B------:R-:W-:Y:S01]  /*6b50*/  FFMA R5, R34.reuse, R2, R5 ;  /* 0x0000000222057223 */ /* 0x040fe20000000005 */
[C---:B------:R-:W-:Y:S01]  /*6b60*/  FMUL R12, R33.reuse, R12 ;  /* 0x0000000c210c7220 */ /* 0x040fe20000400000 */
[C---:B------:R-:W-:Y:S01]  /*6b70*/  FMUL R13, R33.reuse, R13 ;  /* 0x0000000d210d7220 */ /* 0x040fe20000400000 */
[C---:B------:R-:W-:Y:S01]  /*6b80*/  FMUL R16, R33.reuse, R16 ;  /* 0x0000001021107220 */ /* 0x040fe20000400000 */
[C---:B------:R-:W-:Y:S01]  /*6b90*/  FMUL R17, R33.reuse, R17 ;  /* 0x0000001121117220 */ /* 0x040fe20000400000 */
[C---:B------:R-:W-:Y:S01]  /*6ba0*/  FMUL R6, R33.reuse, R6 ;  /* 0x0000000621067220 */ /* 0x040fe20000400000 */
[C---:B------:R-:W-:Y:S01]  /*6bb0*/  FMUL R7, R33.reuse, R7 ;  /* 0x0000000721077220 */ /* 0x040fe20000400000 */
[C---:B------:R-:W-:Y:S01]  /*6bc0*/  FMUL R10, R33.reuse, R10 ;  /* 0x0000000a210a7220 */ /* 0x040fe20000400000 */
[C---:B------:R-:W-:Y:S01]  /*6bd0*/  FMUL R11, R33.reuse, R11 ;  /* 0x0000000b210b7220 */ /* 0x040fe20000400000 */
[C---:B------:R-:W-:Y:S01]  /*6be0*/  FFMA R6, R34.reuse, R3, R6 ;  /* 0x0000000322067223 */ /* 0x040fe20000000006 */
[C---:B------:R-:W-:Y:S01]  /*6bf0*/  FFMA R7, R34.reuse, R20, R7 ;  /* 0x0000001422077223 */ /* 0x040fe20000000007 */
[C---:B------:R-:W-:Y:S01]  /*6c00*/  FFMA R8, R34.reuse, R21, R8 ;  /* 0x0000001522087223 */ /* 0x040fe20000000008 */
[C---:B------:R-:W-:Y:S01]  /*6c10*/  FFMA R9, R34.reuse, R35, R9 ;  /* 0x0000002322097223 */ /* 0x040fe20000000009 */
[C---:B------:R-:W-:Y:S01]  /*6c20*/  FFMA R10, R34.reuse, R36, R10 ;  /* 0x00000024220a7223 */ /* 0x040fe2000000000a */
[C---:B------:R-:W-:Y:S01]  /*6c30*/  FMUL R14, R33.reuse, R14 ;  /* 0x0000000e210e7220 */ /* 0x040fe20000400000 */
[C---:B------:R-:W-:Y:S01]  /*6c40*/  FFMA R11, R34.reuse, R37, R11 ;  /* 0x00000025220b7223 */ /* 0x040fe2000000000b */
[C---:B------:R-:W-:Y:S01]  /*6c50*/  FMUL R15, R33.reuse, R15 ;  /* 0x0000000f210f7220 */ /* 0x040fe20000400000 */
[C---:B------:R-:W-:Y:S01]  /*6c60*/  FFMA R12, R34.reuse, R38, R12 ;  /* 0x00000026220c7223 */ /* 0x040fe2000000000c */
[C---:B------:R-:W-:Y:S01]  /*6c70*/  FFMA R13, R34.reuse, R39, R13 ;  /* 0x00000027220d7223 */ /* 0x040fe2000000000d */
[--C-:B------:R-:W-:Y:S02]  /*6c80*/  HADD2.F32 R44, -RZ, R45.reuse.H0_H0 ;  /* 0x2000002dff2c7230 */ /* 0x100fe40000004100 */
[C---:B------:R-:W-:Y:S01]  /*6c90*/  FFMA R14, R34.reuse, R40, R14 ;  /* 0x00000028220e7223 */ /* 0x040fe2000000000e */
[----:B------:R-:W-:Y:S02]  /*6ca0*/  HADD2.F32 R45, -RZ, R45.H1_H1 ;  /* 0x3000002dff2d7230 */ /* 0x000fe40000004100 */
[C---:B------:R-:W-:Y:S01]  /*6cb0*/  FMUL R18, R33.reuse, R18 ;  /* 0x0000001221127220 */ /* 0x040fe20000400000 */
[C---:B------:R-:W-:Y:S01]  /*6cc0*/  FFMA R15, R34.reuse, R41, R15 ;  /* 0x00000029220f7223 */ /* 0x040fe2000000000f */
[----:B------:R-:W-:Y:S01]  /*6cd0*/  FMUL R19, R33, R19 ;  /* 0x0000001321137220 */ /* 0x000fe20000400000 */
[C---:B------:R-:W-:Y:S01]  /*6ce0*/  FFMA R16, R34.reuse, R42, R16 ;  /* 0x0000002a22107223 */ /* 0x040fe20000000010 */
[C---:B------:R-:W-:Y:S01]  /*6cf0*/  FFMA R17, R34.reuse, R43, R17 ;  /* 0x0000002b22117223 */ /* 0x040fe20000000011 */
[C---:B------:R-:W-:Y:S01]  /*6d00*/  FFMA R18, R34.reuse, R44, R18 ;  /* 0x0000002c22127223 */ /* 0x040fe20000000012 */
[----:B------:R-:W-:Y:S01]  /*6d10*/  F2FP.SATFINITE.E4M3.F32.PACK_AB_MERGE_C R6, R7, R6, RZ ;  /* 0x000000060706723e */ /* 0x000fe200048070ff */
[----:B------:R-:W-:Y:S03]  /*6d20*/  FFMA R19, R34, R45, R19 ;  /* 0x0000002d22137223 */ /* 0x000fe60000000013 */
[----:B------:R-:W-:Y:S02]  /*6d30*/  F2FP.SATFINITE.E4M3.F32.PACK_AB_MERGE_C R4, R5, R4, R6 ;  /* 0x000000040504723e */ /* 0x000fe40004807006 */
[----:B------:R-:W-:Y:S02]  /*6d40*/  F2FP.SATFINITE.E4M3.F32.PACK_AB_MERGE_C R5, R11, R10, RZ ;  /* 0x0000000a0b05723e */ /* 0x000fe400048070ff */
[----:B------:R-:W-:Y:S02]  /*6d50*/  F2FP.SATFINITE.E4M3.F32.PACK_AB_MERGE_C R6, R15, R14, RZ ;  /* 0x0000000e0f06723e */ /* 0x000fe400048070ff */
[----:B------:R-:W-:Y:S02]  /*6d60*/  F2FP.SATFINITE.E4M3.F32.PACK_AB_MERGE_C R7, R19, R18, RZ ;  /* 0x000000121307723e */ /* 0x000fe400048070ff */
[----:B------:R-:W-:Y:S02]  /*6d70*/  F2FP.SATFINITE.E4M3.F32.PACK_AB_MERGE_C R5, R9, R8, R5 ;  /* 0x000000080905723e */ /* 0x000fe40004807005 */
[----:B------:R-:W-:Y:S02]  /*6d80*/  F2FP.SATFINITE.E4M3.F32.PACK_AB_MERGE_C R6, R13, R12, R6 ;  /* 0x0000000c0d06723e */ /* 0x000fe40004807006 */
[----:B------:R-:W-:Y:S05]  /*6d90*/  F2FP.SATFINITE.E4M3.F32.PACK_AB_MERGE_C R7, R17, R16, R7 ;  /* 0x000000101107723e */ /* 0x000fea0004807007 */
[----:B------:R1:W-:Y:S01]  /*6da0*/  STS.128 [R65+UR43+0xf00], R4 ;  /* 0x000f000441007988 */ /* 0x0003e20008000c2b */
[----:B------:R-:W-:Y:S01]  /*6db0*/  @!PT LDS RZ, [RZ] ;  /* 0x00000000fffff984 */ /* 0x000fe20000000800 */
[----:B------:R-:W-:Y:S01]  /*6dc0*/  @!PT LDS RZ, [RZ] ;  /* 0x00000000fffff984 */ /* 0x000fe20000000800 */
[----:B------:R-:W-:Y:S01]  /*6dd0*/  @!PT LDS RZ, [RZ] ;  /* 0x00000000fffff984 */ /* 0x000fe20000000800 */
[----:B------:R-:W-:Y:S01]  /*6de0*/  @!PT LDS RZ, [RZ] ;  /* 0x00000000fffff984 */ /* 0x000fe20000000800 */
[----:B------:R3:W-:Y:S07]  /*6df0*/  MEMBAR.ALL.CTA ;  /* 0x0000000000007992 */ /* 0x0007ee0000008000 */
[----:B---3--:R-:W3:Y:S02]  /*6e00*/  FENCE.VIEW.ASYNC.S ;  /* 0x00000000000073c6 */ /* 0x008ee40000000000 */
[----:B---3--:R-:W-:Y:S06]  /*6e10*/  BAR.SYNC.DEFER_BLOCKING 0x1, 0x80 ;  /* 0x0042000000007b1d */ /* 0x008fec0000010000 */
[----:B------:R-:W-:Y:S05]  /*6e20*/  @P0 BRA `(.L_x_117) ;  /* 0x0000000000340947 */ /* 0x000fea0003800000 */
[----:B------:R-:W-:Y:S01]  /*6e30*/  UIADD3 UR12, UPT, UPT, UR43, 0xf00, URZ ;  /* 0x00000f002b0c7890 */ /* 0x000fe2000fffe0ff */
[----:B------:R-:W-:Y:S01]  /*6e40*/  R2UR UR9, R59 ;  /* 0x000000003b0972ca */ /* 0x000fe200000e0000 */
[----:B------:R-:W-:Y:S01]  /*6e50*/  UIADD3 UR10, UP0, UPT, UR46, 0x680, URZ ;  /* 0x000006802e0a7890 */ /* 0x000fe2000ff1e0ff */
[----:B------:R-:W-:Y:S01]  /*6e60*/  R2UR UR8, R58 ;  /* 0x000000003a0872ca */ /* 0x000fe200000e0000 */
[----:B------:R-:W-:Y:S02]  /*6e70*/  UMOV UR7, UR36 ;  /* 0x0000002400077c82 */ /* 0x000fe40008000000 */
[----:B------:R-:W-:Y:S01]  /*6e80*/  IMAD.U32 R71, RZ, RZ, UR12 ;  /* 0x0000000cff477e24 */ /* 0x000fe2000f8e00ff */
[----:B------:R-:W-:Y:S04]  /*6e90*/  UIADD3.X UR11, UPT, UPT, URZ, UR47, URZ, UP0, !UPT ;  /* 0x0000002fff0b7290 */ /* 0x000fe800087fe4ff */
[----:B------:R-:W-:Y:S03]  /*6ea0*/  R2UR UR4, R71 ;  /* 0x00000000470472ca */ /* 0x000fe600000e0000 */
[----:B------:R-:W-:Y:S02]  /*6eb0*/  USHF.L.U32 UR5, UR9, 0x5, URZ ;  /* 0x0000000509057899 */ /* 0x000fe400080006ff */
[----:B------:R-:W-:Y:S09]  /*6ec0*/  USHF.L.U32 UR6, UR8, 0x6, URZ ;  /* 0x0000000608067899 */ /* 0x000ff200080006ff */
[----:B------:R3:W-:Y:S01]  /*6ed0*/  UTMASTG.3D [UR4], [UR10] ;  /* 0x000000040a0073b5 */ /* 0x0007e20008010000 */
[----:B------:R0:W-:Y:S01]  /*6ee0*/  UTMACMDFLUSH ;  /* 0x00000000000079b7 */ /* 0x0001e20000000000 */
[----:B---3--:R-:W-:Y:S04]  /*6ef0*/  DEPBAR.LE SB0, 0x0 ;  /* 0x000080000000791a */ /* 0x008fe80000000000 */
.L_x_117:
[----:B------:R-:W-:Y:S05]  /*6f00*/  BSYNC.RECONVERGENT B0 ;  /* 0x0000000000007941 */ /* 0x000fea0003800200 */
.L_x_116:
[----:B------:R-:W-:Y:S01]  /*6f10*/  BAR.SYNC.DEFER_BLOCKING 0x1, 0x80 ;  /* 0x0042000000007b1d */ /* 0x000fe20000010000 */
[----:B------:R-:W-:Y:S01]  /*6f20*/  ISETP.NE.AND P2, PT, R72, RZ, PT ;  /* 0x000000ff4800720c */ /* 0x000fe20003f45270 */
[----:B------:R-:W-:Y:S01]  /*6f30*/  IMAD.IADD R59, R29, 0x1, R56 ;  /* 0x000000011d3b7824 */ /* 0x000fe200078e0238 */
[----:B------:R-:W-:Y:S01]  /*6f40*/  ISETP.NE.AND P0, PT, R73, 0x2, PT ;  /* 0x000000024900780c */ /* 0x000fe20003f05270 */
[----:B------:R-:W-:Y:S01]  /*6f50*/  IMAD.IADD R58, R30, 0x1, R57 ;  /* 0x000000011e3a7824 */ /* 0x000fe200078e0239 */
[----:B------:R-:W-:Y:S02]  /*6f60*/  ISETP.NE.AND P1, PT, R31, 0x4, PT ;  /* 0x000000041f00780c */ /* 0x000fe40003f25270 */
[----:B------:R-:W-:Y:S02]  /*6f70*/  SEL R2, RZ, 0x1, P0 ;  /* 0x00000001ff027807 */ /* 0x000fe40000000000 */
[----:B------:R-:W-:Y:S02]  /*6f80*/  SEL R0, RZ, 0x1, P1 ;  /* 0x00000001ff007807 */ /* 0x000fe40000800000 */
[----:B------:R-:W-:Y:S02]  /*6f90*/  LOP3.LUT R69, R69, R2, RZ, 0x3c, !PT ;  /* 0x0000000245457212 */ /* 0x000fe400078e3cff */
[----:B------:R-:W-:Y:S02]  /*6fa0*/  LOP3.LUT R70, R70, R0, RZ, 0x3c, !PT ;  /* 0x0000000046467212 */ /* 0x000fe400078e3cff */
[----:B------:R-:W-:Y:S02]  /*6fb0*/  @P2 R2UR UR36, R67 ;  /* 0x00000000432422ca */ /* 0x000fe400000e0000 */
[----:B------:R-:W-:Y:S02]  /*6fc0*/  SEL R73, R73, RZ, P0 ;  /* 0x000000ff49497207 */ /* 0x000fe40000000000 */
[----:B------:R-:W-:Y:S01]  /*6fd0*/  SEL R31, R31, RZ, P1 ;  /* 0x000000ff1f1f7207 */ /* 0x000fe20000800000 */
[----:B------:R-:W-:Y:S10]  /*6fe0*/  @P2 BRA `(.L_x_118) ;  /* 0xffffffe800b82947 */ /* 0x000ff4000383ffff */
[----:B------:R-:W-:Y:S05]  /*6ff0*/  EXIT ;  /* 0x000000000000794d */ /* 0x000fea0003800000 */
.L_x_25:
[----:B--2---:R2:W4:Y:S02]  /*7000*/  SYNCS.PHASECHK.TRANS64.TRYWAIT P0, [R2+URZ+0x610], R3 ;  /* 0x00061003020075a7 */ /* 0x00452400080011ff */
[----:B----4-:R-:W-:Y:S05]  /*7010*/  @!P0 NANOSLEEP.SYNCS 0x989680 ;  /* 0x009896800000895d */ /* 0x010fea0003900000 */
[----:B------:R-:W4:Y:S02]  /*7020*/  @!P0 SYNCS.PHASECHK.TRANS64 P0, [R2+URZ+0x610], R3 ;  /* 0x00061003020085a7 */ /* 0x000f2400080010ff */
[----:B----4-:R-:W-:Y:S05]  /*7030*/  @!P0 BRA `(.L_x_25) ;  /* 0xfffffffc00f08947 */ /* 0x010fea000383ffff */
[----:B------:R-:W-:Y:S05]  /*7040*/  BRA `(.L_x_119) ;  /* 0xffffffb000847947 */ /* 0x000fea000383ffff */
.L_x_28:
[----:B------:R-:W-:-:S07]  /*7050*/  MOV R2, UR33 ;  /* 0x0000002100027c02 */ /* 0x000fce0008000f00 */
.L_x_120:
[----:B-1----:R1:W2:Y:S02]  /*7060*/  SYNCS.PHASECHK.TRANS64.TRYWAIT P0, [R2+URZ+0x2c0], R4 ;  /* 0x0002c004020075a7 */ /* 0x0022a400080011ff */
[----:B--2---:R-:W-:Y:S05]  /*7070*/  @!P0 NANOSLEEP.SYNCS 0x989680 ;  /* 0x009896800000895d */ /* 0x004fea0003900000 */
[----:B------:R-:W2:Y:S02]  /*7080*/  @!P0 SYNCS.PHASECHK.TRANS64 P0, [R2+URZ+0x2c0], R4 ;  /* 0x0002c004020085a7 */ /* 0x000ea400080010ff */
[----:B--2---:R-:W-:Y:S05]  /*7090*/  @!P0 BRA `(.L_x_120) ;  /* 0xfffffffc00f08947 */ /* 0x004fea000383ffff */
[----:B------:R-:W-:Y:S05]  /*70a0*/  BRA `(.L_x_27) ;  /* 0xffffffb000ec7947 */ /* 0x000fea000383ffff */
.L_x_35:
[----:B-1----:R-:W-:-:S07]  /*70b0*/  MOV R2, UR17 ;  /* 0x0000001100027c02 */ /* 0x002fce0008000f00 */
.L_x_121:
[----:B-1----:R1:W2:Y:S02]  /*70c0*/  SYNCS.PHASECHK.TRANS64.TRYWAIT P0, [R2+URZ+0x2c0], R4 ;  /* 0x0002c004020075a7 */ /* 0x0022a400080011ff */
[----:B--2---:R-:W-:Y:S05]  /*70d0*/  @!P0 NANOSLEEP.SYNCS 0x989680 ;  /* 0x009896800000895d */ /* 0x004fea0003900000 */
[----:B------:R-:W2:Y:S02]  /*70e0*/  @!P0 SYNCS.PHASECHK.TRANS64 P0, [R2+URZ+0x2c0], R4 ;  /* 0x0002c004020085a7 */ /* 0x000ea400080010ff */
[----:B--2---:R-:W-:Y:S05]  /*70f0*/  @!P0 BRA `(.L_x_121) ;  /* 0xfffffffc00f08947 */ /* 0x004fea000383ffff */
[----:B------:R-:W-:Y:S05]  /*7100*/  BRA `(.L_x_34) ;  /* 0xffffffb400a87947 */ /* 0x000fea000383ffff */
.L_x_40:
[----:B-1----:R1:W2:Y:S02]  /*7110*/  SYNCS.PHASECHK.TRANS64.TRYWAIT P0, [R2+URZ+0x5a0], R3 ;  /* 0x0005a003020075a7 */ /* 0x0022a400080011ff */
[----:B--2---:R-:W-:Y:S05]  /*7120*/  @!P0 NANOSLEEP.SYNCS 0x989680 ;  /* 0x009896800000895d */ /* 0x004fea0003900000 */
[----:B------:R-:W2:Y:S02]  /*7130*/  @!P0 SYNCS.PHASECHK.TRANS64 P0, [R2+URZ+0x5a0], R3 ;  /* 0x0005a003020085a7 */ /* 0x000ea400080010ff */
[----:B--2---:R-:W-:Y:S05]  /*7140*/  @!P0 BRA `(.L_x_40) ;  /* 0xfffffffc00f08947 */ /* 0x004fea000383ffff */
[----:B------:R-:W-:Y:S05]  /*7150*/  BRA `(.L_x_122) ;  /* 0xffffffb8004c7947 */ /* 0x000fea000383ffff */
.L_x_44:
[----:B------:R-:W-:-:S07]  /*7160*/  MOV R2, UR5 ;  /* 0x0000000500027c02 */ /* 0x000fce0008000f00 */
.L_x_123:
[----:B-1----:R1:W2:Y:S02]  /*7170*/  SYNCS.PHASECHK.TRANS64.TRYWAIT P0, [R2+URZ], R3 ;  /* 0x00000003020075a7 */ /* 0x0022a400080011ff */
[----:B--2---:R-:W-:Y:S05]  /*7180*/  @!P0 NANOSLEEP.SYNCS 0x989680 ;  /* 0x009896800000895d */ /* 0x004fea0003900000 */
[----:B------:R-:W2:Y:S02]  /*7190*/  @!P0 SYNCS.PHASECHK.TRANS64 P0, [R2+URZ], R3 ;  /* 0x00000003020085a7 */ /* 0x000ea400080010ff */
[----:B--2---:R-:W-:Y:S05]  /*71a0*/  @!P0 BRA `(.L_x_123) ;  /* 0xfffffffc00f08947 */ /* 0x004fea000383ffff */
[----:B------:R-:W-:Y:S05]  /*71b0*/  BRA `(.L_x_124) ;  /* 0xffffffbc00c07947 */ /* 0x000fea000383ffff */
.L_x_45:
[----:B------:R-:W-:-:S07]  /*71c0*/  MOV R2, UR5 ;  /* 0x0000000500027c02 */ /* 0x000fce0008000f00 */
.L_x_125:
[----:B-1----:R1:W2:Y:S02]  /*71d0*/  SYNCS.PHASECHK.TRANS64.TRYWAIT P0, [R2+URZ], R4 ;  /* 0x00000004020075a7 */ /* 0x0022a400080011ff */
[----:B--2---:R-:W-:Y:S05]  /*71e0*/  @!P0 NANOSLEEP.SYNCS 0x989680 ;  /* 0x009896800000895d */ /* 0x004fea0003900000 */
[----:B------:R-:W2:Y:S02]  /*71f0*/  @!P0 SYNCS.PHASECHK.TRANS64 P0, [R2+URZ], R4 ;  /* 0x00000004020085a7 */ /* 0x000ea400080010ff */
[----:B--2---:R-:W-:Y:S05]  /*7200*/  @!P0 BRA `(.L_x_125) ;  /* 0xfffffffc00f08947 */ /* 0x004fea000383ffff */
[----:B------:R-:W-:Y:S05]  /*7210*/  BRA `(.L_x_126) ;  /* 0xffffffbc00cc7947 */ /* 0x000fea000383ffff */
.L_x_46:
[----:B------:R-:W-:-:S07]  /*7220*/  MOV R2, UR5 ;  /* 0x0000000500027c02 */ /* 0x000fce0008000f00 */
.L_x_127:
[----:B-1----:R1:W2:Y:S02]  /*7230*/  SYNCS.PHASECHK.TRANS64.TRYWAIT P0, [R2+URZ], R4 ;  /* 0x00000004020075a7 */ /* 0x0022a400080011ff */
[----:B--2---:R-:W-:Y:S05]  /*7240*/  @!P0 NANOSLEEP.SYNCS 0x989680 ;  /* 0x009896800000895d */ /* 0x004fea0003900000 */
[----:B------:R-:W2:Y:S02]  /*7250*/  @!P0 SYNCS.PHASECHK.TRANS64 P0, [R2+URZ], R4 ;  /* 0x00000004020085a7 */ /* 0x000ea400080010ff */
[----:B--2---:R-:W-:Y:S05]  /*7260*/  @!P0 BRA `(.L_x_127) ;  /* 0xfffffffc00f08947 */ /* 0x004fea000383ffff */
[----:B------:R-:W-:Y:S05]  /*7270*/  BRA `(.L_x_128) ;  /* 0xffffffbc00d87947 */ /* 0x000fea000383ffff */
.L_x_47:
[----:B------:R-:W-:-:S07]  /*7280*/  MOV R2, UR5 ;  /* 0x0000000500027c02 */ /* 0x000fce0008000f00 */
.L_x_129:
[----:B-1----:R1:W2:Y:S02]  /*7290*/  SYNCS.PHASECHK.TRANS64.TRYWAIT P0, [R2+URZ], R4 ;  /* 0x00000004020075a7 */ /* 0x0022a400080011ff */
[----:B--2---:R-:W-:Y:S05]  /*72a0*/  @!P0 NANOSLEEP.SYNCS 0x989680 ;  /* 0x009896800000895d */ /* 0x004fea0003900000 */
[----:B------:R-:W2:Y:S02]  /*72b0*/  @!P0 SYNCS.PHASECHK.TRANS64 P0, [R2+URZ], R4 ;  /* 0x00000004020085a7 */ /* 0x000ea400080010ff */
[----:B--2---:R-:W-:Y:S05]  /*72c0*/  @!P0 BRA `(.L_x_129) ;  /* 0xfffffffc00f08947 */ /* 0x004fea000383ffff */
[----:B------:R-:W-:Y:S05]  /*72d0*/  BRA `(.L_x_130) ;  /* 0xffffffbc00e47947 */ /* 0x000fea000383ffff */
.L_x_48:
[----:B------:R-:W-:-:S07]  /*72e0*/  MOV R2, UR5 ;  /* 0x0000000500027c02 */ /* 0x000fce0008000f00 */
.L_x_131:
[----:B-1----:R1:W2:Y:S02]  /*72f0*/  SYNCS.PHASECHK.TRANS64.TRYWAIT P0, [R2+URZ], R4 ;  /* 0x00000004020075a7 */ /* 0x0022a400080011ff */
[----:B--2---:R-:W-:Y:S05]  /*7300*/  @!P0 NANOSLEEP.SYNCS 0x989680 ;  /* 0x009896800000895d */ /* 0x004fea0003900000 */
[----:B------:R-:W2:Y:S02]  /*7310*/  @!P0 SYNCS.PHASECHK.TRANS64 P0, [R2+URZ], R4 ;  /* 0x00000004020085a7 */ /* 0x000ea400080010ff */
[----:B--2---:R-:W-:Y:S05]  /*7320*/  @!P0 BRA `(.L_x_131) ;  /* 0xfffffffc00f08947 */ /* 0x004fea000383ffff */
[----:B------:R-:W-:Y:S05]  /*7330*/  BRA `(.L_x_132) ;  /* 0xffffffbc00f07947 */ /* 0x000fea000383ffff */
.L_x_49:
[----:B------:R-:W-:-:S07]  /*7340*/  MOV R2, UR5 ;  /* 0x0000000500027c02 */ /* 0x000fce0008000f00 */
.L_x_133:
[----:B-1----:R1:W2:Y:S02]  /*7350*/  SYNCS.PHASECHK.TRANS64.TRYWAIT P0, [R2+URZ], R4 ;  /* 0x00000004020075a7 */ /* 0x0022a400080011ff */
[----:B--2---:R-:W-:Y:S05]  /*7360*/  @!P0 NANOSLEEP.SYNCS 0x989680 ;  /* 0x009896800000895d */ /* 0x004fea0003900000 */
[----:B------:R-:W2:Y:S02]  /*7370*/  @!P0 SYNCS.PHASECHK.TRANS64 P0, [R2+URZ], R4 ;  /* 0x00000004020085a7 */ /* 0x000ea400080010ff */
[----:B--2---:R-:W-:Y:S05]  /*7380*/  @!P0 BRA `(.L_x_133) ;  /* 0xfffffffc00f08947 */ /* 0x004fea000383ffff */
[----:B------:R-:W-:Y:S05]  /*7390*/  BRA `(.L_x_134) ;  /* 0xffffffbc00fc7947 */ /* 0x000fea000383ffff */
.L_x_50:
[----:B------:R-:W-:-:S07]  /*73a0*/  MOV R2, UR5 ;  /* 0x0000000500027c02 */ /* 0x000fce0008000f00 */
.L_x_135:
[----:B-1----:R1:W2:Y:S02]  /*73b0*/  SYNCS.PHASECHK.TRANS64.TRYWAIT P0, [R2+URZ], R4 ;  /* 0x00000004020075a7 */ /* 0x0022a400080011ff */
[----:B--2---:R-:W-:Y:S05]  /*73c0*/  @!P0 NANOSLEEP.SYNCS 0x989680 ;  /* 0x009896800000895d */ /* 0x004fea0003900000 */
[----:B------:R-:W2:Y:S02]  /*73d0*/  @!P0 SYNCS.PHASECHK.TRANS64 P0, [R2+URZ], R4 ;  /* 0x00000004020085a7 */ /* 0x000ea400080010ff */
[----:B--2---:R-:W-:Y:S05]  /*73e0*/  @!P0 BRA `(.L_x_135) ;  /* 0xfffffffc00f08947 */ /* 0x004fea000383ffff */
[----:B------:R-:W-:Y:S05]  /*73f0*/  BRA `(.L_x_136) ;  /* 0xffffffc000087947 */ /* 0x000fea000383ffff */
.L_x_51:
[----:B------:R-:W-:-:S07]  /*7400*/  MOV R2, UR5 ;  /* 0x0000000500027c02 */ /* 0x000fce0008000f00 */
.L_x_137:
[----:B-1----:R1:W2:Y:S02]  /*7410*/  SYNCS.PHASECHK.TRANS64.TRYWAIT P0, [R2+URZ], R4 ;  /* 0x00000004020075a7 */ /* 0x0022a400080011ff */
[----:B--2---:R-:W-:Y:S05]  /*7420*/  @!P0 NANOSLEEP.SYNCS 0x989680 ;  /* 0x009896800000895d */ /* 0x004fea0003900000 */
[----:B------:R-:W2:Y:S02]  /*7430*/  @!P0 SYNCS.PHASECHK.TRANS64 P0, [R2+URZ], R4 ;  /* 0x00000004020085a7 */ /* 0x000ea400080010ff */
[----:B--2---:R-:W-:Y:S05]  /*7440*/  @!P0 BRA `(.L_x_137) ;  /* 0xfffffffc00f08947 */ /* 0x004fea000383ffff */
[----:B------:R-:W-:Y:S05]  /*7450*/  BRA `(.L_x_138) ;  /* 0xffffffc000147947 */ /* 0x000fea000383ffff */
.L_x_54:
[----:B-1----:R1:W2:Y:S02]  /*7460*/  SYNCS.PHASECHK.TRANS64.TRYWAIT P0, [R0+URZ+0x600], R4 ;  /* 0x00060004000075a7 */ /* 0x0022a400080011ff */
[----:B--2---:R-:W-:Y:S05]  /*7470*/  @!P0 NANOSLEEP.SYNCS 0x989680 ;  /* 0x009896800000895d */ /* 0x004fea0003900000 */
[----:B------:R-:W2:Y:S02]  /*7480*/  @!P0 SYNCS.PHASECHK.TRANS64 P0, [R0+URZ+0x600], R4 ;  /* 0x00060004000085a7 */ /* 0x000ea400080010ff */
[----:B--2---:R-:W-:Y:S05]  /*7490*/  @!P0 BRA `(.L_x_54) ;  /* 0xfffffffc00f08947 */ /* 0x004fea000383ffff */
[----:B------:R-:W-:Y:S05]  /*74a0*/  BRA `(.L_x_139) ;  /* 0xffffffc000687947 */ /* 0x000fea000383ffff */
.L_x_55:
[----:B------:R-:W-:-:S07]  /*74b0*/  MOV R0, UR5 ;  /* 0x0000000500007c02 */ /* 0x000fce0008000f00 */
.L_x_140:
[----:B-1----:R1:W2:Y:S02]  /*74c0*/  SYNCS.PHASECHK.TRANS64.TRYWAIT P0, [R0+URZ+0x5b0], R5 ;  /* 0x0005b005000075a7 */ /* 0x0022a400080011ff */
[----:B--2---:R-:W-:Y:S05]  /*74d0*/  @!P0 NANOSLEEP.SYNCS 0x989680 ;  /* 0x009896800000895d */ /* 0x004fea0003900000 */
[----:B------:R-:W2:Y:S02]  /*74e0*/  @!P0 SYNCS.PHASECHK.TRANS64 P0, [R0+URZ+0x5b0], R5 ;  /* 0x0005b005000085a7 */ /* 0x000ea400080010ff */
[----:B--2---:R-:W-:Y:S05]  /*74f0*/  @!P0 BRA `(.L_x_140) ;  /* 0xfffffffc00f08947 */ /* 0x004fea000383ffff */
[----:B------:R-:W-:Y:S05]  /*7500*/  BRA `(.L_x_141) ;  /* 0xffffffc000787947 */ /* 0x000fea000383ffff */
.L_x_56:
[----:B-1----:R1:W2:Y:S02]  /*7510*/  SYNCS.PHASECHK.TRANS64.TRYWAIT P1, [R0+URZ+0x5a0], R4 ;  /* 0x0005a004000075a7 */ /* 0x0022a400080211ff */
[----:B--2---:R-:W-:Y:S05]  /*7520*/  @!P1 NANOSLEEP.SYNCS 0x989680 ;  /* 0x009896800000995d */ /* 0x004fea0003900000 */
[----:B------:R-:W2:Y:S02]  /*7530*/  @!P1 SYNCS.PHASECHK.TRANS64 P1, [R0+URZ+0x5a0], R4 ;  /* 0x0005a004000095a7 */ /* 0x000ea400080210ff */
[----:B--2---:R-:W-:Y:S05]  /*7540*/  @!P1 BRA `(.L_x_56) ;  /* 0xfffffffc00f09947 */ /* 0x004fea000383ffff */
[----:B------:R-:W-:Y:S05]  /*7550*/  BRA `(.L_x_142) ;  /* 0xffffffc000a87947 */ /* 0x000fea000383ffff */
.L_x_59:
[----:B------:R-:W-:-:S07]  /*7560*/  MOV R0, UR5 ;  /* 0x0000000500007c02 */ /* 0x000fce0008000f00 */
.L_x_143:
[----:B-1----:R1:W2:Y:S02]  /*7570*/  SYNCS.PHASECHK.TRANS64.TRYWAIT P0, [R0+URZ+0x5b0], R2 ;  /* 0x0005b002000075a7 */ /* 0x0022a400080011ff */
[----:B--2---:R-:W-:Y:S05]  /*7580*/  @!P0 NANOSLEEP.SYNCS 0x989680 ;  /* 0x009896800000895d */ /* 0x004fea0003900000 */
[----:B------:R-:W2:Y:S02]  /*7590*/  @!P0 SYNCS.PHASECHK.TRANS64 P0, [R0+URZ+0x5b0], R2 ;  /* 0x0005b002000085a7 */ /* 0x000ea400080010ff */
[----:B--2---:R-:W-:Y:S05]  /*75a0*/  @!P0 BRA `(.L_x_143) ;  /* 0xfffffffc00f08947 */ /* 0x004fea000383ffff */
[----:B------:R-:W-:Y:S05]  /*75b0*/  BRA `(.L_x_58) ;  /* 0xffffffc000fc7947 */ /* 0x000fea000383ffff */
.L_x_68:
[----:B-1----:R-:W-:-:S04]  /*75c0*/  MOV R4, UR6 ;  /* 0x0000000600047c02 */ /* 0x002fc80008000f00 */
[----:B------:R1:W2:Y:S03]  /*75d0*/  SYNCS.PHASECHK.TRANS64.TRYWAIT P0, [R4+URZ+0x8], R5 ;  /* 0x00000805040075a7 */ /* 0x0002a600080011ff */
[----:B--2---:R-:W-:Y:S05]  /*75e0*/  @!P0 NANOSLEEP.SYNCS 0x989680 ;  /* 0x009896800000895d */ /* 0x004fea0003900000 */
[----:B------:R-:W2:Y:S02]  /*75f0*/  @!P0 SYNCS.PHASECHK.TRANS64 P0, [R4+URZ+0x8], R5 ;  /* 0x00000805040085a7 */ /* 0x000ea400080010ff */
[----:B--2---:R-:W-:Y:S05]  /*7600*/  @!P0 BRA `(.L_x_68) ;  /* 0xfffffffc00ec8947 */ /* 0x004fea000383ffff */
[----:B------:R-:W-:Y:S05]  /*7610*/  BRA `(.L_x_67) ;  /* 0xffffffc400b07947 */ /* 0x000fea000383ffff */
.L_x_70:
[----:B------:R-:W-:Y:S01]  /*7620*/  BSSY B0, `(.L_x_144) ;  /* 0x0000006000007945 */ /* 0x000fe20003800000 */
[----:B------:R-:W-:-:S07]  /*7630*/  MOV R15, 0xffffffff ;  /* 0xffffffff000f7802 */ /* 0x000fce0000000f00 */
[----:B-1---5:R-:W-:Y:S05]  /*7640*/  WARPSYNC.COLLECTIVE R15, `(.L_x_145) ;  /* 0x000000000f0c7348 */ /* 0x022fea0003c00000 */
[----:B------:R-:W-:Y:S02]  /*7650*/  ELECT P6, UR79, PT ;  /* 0x00000000004f782f */ /* 0x000fe400038c0000 */
[----:B------:R-:W-:Y:S01]  /*7660*/  MOV R14, UR79 ;  /* 0x0000004f000e7c02 */ /* 0x000fe20008000f00 */
[----:B-1---5:R-:W-:Y:S10]  /*7670*/  ENDCOLLECTIVE ;  /* 0x000000000000791b */ /* 0x022ff40003800000 */
.L_x_145:
[----:B------:R-:W-:Y:S05]  /*7680*/  BSYNC B0 ;  /* 0x0000000000007941 */ /* 0x000fea0003800000 */
.L_x_144:
[----:B------:R-:W-:Y:S05]  /*7690*/  BRA `(.L_x_146) ;  /* 0xffffffc400e07947 */ /* 0x000fea000383ffff */
.L_x_72:
[----:B-1----:R-:W-:-:S04]  /*76a0*/  MOV R2, UR6 ;  /* 0x0000000600027c02 */ /* 0x002fc80008000f00 */
[----:B------:R1:W2:Y:S03]  /*76b0*/  SYNCS.PHASECHK.TRANS64.TRYWAIT P0, [R2+URZ+0x8], R3 ;  /* 0x00000803020075a7 */ /* 0x0002a600080011ff */
[----:B--2---:R-:W-:Y:S05]  /*76c0*/  @!P0 NANOSLEEP.SYNCS 0x989680 ;  /* 0x009896800000895d */ /* 0x004fea0003900000 */
[----:B------:R-:W2:Y:S02]  /*76d0*/  @!P0 SYNCS.PHASECHK.TRANS64 P0, [R2+URZ+0x8], R3 ;  /* 0x00000803020085a7 */ /* 0x000ea400080010ff */
[----:B--2---:R-:W-:Y:S05]  /*76e0*/  @!P0 BRA `(.L_x_72) ;  /* 0xfffffffc00ec8947 */ /* 0x004fea000383ffff */
[----:B------:R-:W-:Y:S05]  /*76f0*/  BRA `(.L_x_71) ;  /* 0xffffffc400e47947 */ /* 0x000fea000383ffff */
.L_x_73:
[----:B-1----:R1:W2:Y:S02]  /*7700*/  SYNCS.PHASECHK.TRANS64.TRYWAIT P0, [R0+URZ+0x5a0], R4 ;  /* 0x0005a004000075a7 */ /* 0x0022a400080011ff */
[----:B--2---:R-:W-:Y:S05]  /*7710*/  @!P0 NANOSLEEP.SYNCS 0x989680 ;  /* 0x009896800000895d */ /* 0x004fea0003900000 */
[----:B------:R-:W2:Y:S02]  /*7720*/  @!P0 SYNCS.PHASECHK.TRANS64 P0, [R0+URZ+0x5a0], R4 ;  /* 0x0005a004000085a7 */ /* 0x000ea400080010ff */
[----:B--2---:R-:W-:Y:S05]  /*7730*/  @!P0 BRA `(.L_x_73) ;  /* 0xfffffffc00f08947 */ /* 0x004fea000383ffff */
[----:B------:R-:W-:Y:S05]  /*7740*/  BRA `(.L_x_147) ;  /* 0xffffffc800b87947 */ /* 0x000fea000383ffff */
.L_x_75:
[----:B------:R-:W-:-:S07]  /*7750*/  MOV R0, UR11 ;  /* 0x0000000b00007c02 */ /* 0x000fce0008000f00 */
.L_x_148:
[----:B-1----:R1:W2:Y:S02]  /*7760*/  SYNCS.PHASECHK.TRANS64.TRYWAIT P0, [R0+URZ+0x5e0], R4 ;  /* 0x0005e004000075a7 */ /* 0x0022a400080011ff */
[----:B--2---:R-:W-:Y:S05]  /*7770*/  @!P0 NANOSLEEP.SYNCS 0x989680 ;  /* 0x009896800000895d */ /* 0x004fea0003900000 */
[----:B------:R-:W2:Y:S02]  /*7780*/  @!P0 SYNCS.PHASECHK.TRANS64 P0, [R0+URZ+0x5e0], R4 ;  /* 0x0005e004000085a7 */ /* 0x000ea400080010ff */
[----:B--2---:R-:W-:Y:S05]  /*7790*/  @!P0 BRA `(.L_x_148) ;  /* 0xfffffffc00f08947 */ /* 0x004fea000383ffff */
[----:B------:R-:W-:Y:S05]  /*77a0*/  BRA `(.L_x_149) ;  /* 0xffffffcc00007947 */ /* 0x000fea000383ffff */
.L_x_78:
[----:B------:R-:W-:Y:S07]  /*77b0*/  MOV R0, UR9 ;  /* 0x0000000900007c02 */ /* 0x000fee0008000f00 */
.L_x_150:
[----:B-1----:R1:W2:Y:S02]  /*77c0*/  SYNCS.PHASECHK.TRANS64.TRYWAIT P0, [R0+URZ], R4 ;  /* 0x00000004000075a7 */ /* 0x0022a400080011ff */
[----:B--2---:R-:W-:Y:S05]  /*77d0*/  @!P0 NANOSLEEP.SYNCS 0x989680 ;  /* 0x009896800000895d */ /* 0x004fea0003900000 */
[----:B------:R-:W2:Y:S02]  /*77e0*/  @!P0 SYNCS.PHASECHK.TRANS64 P0, [R0+URZ], R4 ;  /* 0x00000004000085a7 */ /* 0x000ea400080010ff */
[----:B--2---:R-:W-:Y:S05]  /*77f0*/  @!P0 BRA `(.L_x_150) ;  /* 0xfffffffc00f08947 */ /* 0x004fea000383ffff */
[----:B------:R-:W-:Y:S05]  /*7800*/  BRA `(.L_x_77) ;  /* 0xffffffcc00187947 */ /* 0x000fea000383ffff */
.L_x_82:
[----:B-1----:R-:W-:-:S07]  /*7810*/  MOV R0, UR7 ;  /* 0x0000000700007c02 */ /* 0x002fce0008000f00 */
.L_x_151:
[----:B-1----:R1:W2:Y:S02]  /*7820*/  SYNCS.PHASECHK.TRANS64.TRYWAIT P0, [R0+URZ], R2 ;  /* 0x00000002000075a7 */ /* 0x0022a400080011ff */
[----:B--2---:R-:W-:Y:S05]  /*7830*/  @!P0 NANOSLEEP.SYNCS 0x989680 ;  /* 0x009896800000895d */ /* 0x004fea0003900000 */
[----:B------:R-:W2:Y:S02]  /*7840*/  @!P0 SYNCS.PHASECHK.TRANS64 P0, [R0+URZ], R2 ;  /* 0x00000002000085a7 */ /* 0x000ea400080010ff */
[----:B--2---:R-:W-:Y:S05]  /*7850*/  @!P0 BRA `(.L_x_151) ;  /* 0xfffffffc00f08947 */ /* 0x004fea000383ffff */
[----:B------:R-:W-:Y:S05]  /*7860*/  BRA `(.L_x_152) ;  /* 0xffffffcc00d07947 */ /* 0x000fea000383ffff */
.L_x_83:
[----:B------:R-:W-:-:S07]  /*7870*/  MOV R0, UR7 ;  /* 0x0000000700007c02 */ /* 0x000fce0008000f00 */
.L_x_153:
[----:B-1----:R1:W2:Y:S02]  /*7880*/  SYNCS.PHASECHK.TRANS64.TRYWAIT P0, [R0+URZ], R3 ;  /* 0x00000003000075a7 */ /* 0x0022a400080011ff */
[----:B--2---:R-:W-:Y:S05]  /*7890*/  @!P0 NANOSLEEP.SYNCS 0x989680 ;  /* 0x009896800000895d */ /* 0x004fea0003900000 */
[----:B------:R-:W2:Y:S02]  /*78a0*/  @!P0 SYNCS.PHASECHK.TRANS64 P0, [R0+URZ], R3 ;  /* 0x00000003000085a7 */ /* 0x000ea400080010ff */
[----:B--2---:R-:W-:Y:S05]  /*78b0*/  @!P0 BRA `(.L_x_153) ;  /* 0xfffffffc00f08947 */ /* 0x004fea000383ffff */
[----:B------:R-:W-:Y:S05]  /*78c0*/  BRA `(.L_x_154) ;  /* 0xffffffcc00dc7947 */ /* 0x000fea000383ffff */
.L_x_84:
[----:B------:R-:W-:-:S07]  /*78d0*/  MOV R0, UR7 ;  /* 0x0000000700007c02 */ /* 0x000fce0008000f00 */
.L_x_155:
[----:B-1----:R1:W2:Y:S02]  /*78e0*/  SYNCS.PHASECHK.TRANS64.TRYWAIT P0, [R0+URZ], R3 ;  /* 0x00000003000075a7 */ /* 0x0022a400080011ff */
[----:B--2---:R-:W-:Y:S05]  /*78f0*/  @!P0 NANOSLEEP.SYNCS 0x989680 ;  /* 0x009896800000895d */ /* 0x004fea0003900000 */
[----:B------:R-:W2:Y:S02]  /*7900*/  @!P0 SYNCS.PHASECHK.TRANS64 P0, [R0+URZ], R3 ;  /* 0x00000003000085a7 */ /* 0x000ea400080010ff */
[----:B--2---:R-:W-:Y:S05]  /*7910*/  @!P0 BRA `(.L_x_155) ;  /* 0xfffffffc00f08947 */ /* 0x004fea000383ffff */
[----:B------:R-:W-:Y:S05]  /*7920*/  BRA `(.L_x_156) ;  /* 0xffffffcc00e87947 */ /* 0x000fea000383ffff */
.L_x_87:
[----:B------:R-:W-:-:S07]  /*7930*/  MOV R0, UR8 ;  /* 0x0000000800007c02 */ /* 0x000fce0008000f00 */
.L_x_157:
[----:B-1----:R1:W2:Y:S02]  /*7940*/  SYNCS.PHASECHK.TRANS64.TRYWAIT P1, [R0+URZ+0x620], R2 ;  /* 0x00062002000075a7 */ /* 0x0022a400080211ff */
[----:B--2---:R-:W-:Y:S05]  /*7950*/  @!P1 NANOSLEEP.SYNCS 0x989680 ;  /* 0x009896800000995d */ /* 0x004fea0003900000 */
[----:B------:R-:W2:Y:S02]  /*7960*/  @!P1 SYNCS.PHASECHK.TRANS64 P1, [R0+URZ+0x620], R2 ;  /* 0x00062002000095a7 */ /* 0x000ea400080210ff */
[----:B--2---:R-:W-:Y:S05]  /*7970*/  @!P1 BRA `(.L_x_157) ;  /* 0xfffffffc00f09947 */ /* 0x004fea000383ffff */
[----:B------:R-:W-:Y:S05]  /*7980*/  BRA `(.L_x_158) ;  /* 0xffffffd000347947 */ /* 0x000fea000383ffff */
.L_x_92:
[----:B--2---:R2:W4:Y:S02]  /*7990*/  SYNCS.PHASECHK.TRANS64.TRYWAIT P0, [R0+URZ+0x5a0], R2 ;  /* 0x0005a002000075a7 */ /* 0x00452400080011ff */
[----:B----4-:R-:W-:Y:S05]  /*79a0*/  @!P0 NANOSLEEP.SYNCS 0x989680 ;  /* 0x009896800000895d */ /* 0x010fea0003900000 */
[----:B------:R-:W4:Y:S02]  /*79b0*/  @!P0 SYNCS.PHASECHK.TRANS64 P0, [R0+URZ+0x5a0], R2 ;  /* 0x0005a002000085a7 */ /* 0x000f2400080010ff */
[----:B----4-:R-:W-:Y:S05]  /*79c0*/  @!P0 BRA `(.L_x_92) ;  /* 0xfffffffc00f08947 */ /* 0x010fea000383ffff */
[----:B------:R-:W-:Y:S05]  /*79d0*/  BRA `(.L_x_159) ;  /* 0xffffffd4003c7947 */ /* 0x000fea000383ffff */
.L_x_95:
[----:B------:R-:W-:Y:S07]  /*79e0*/  MOV R0, UR6 ;  /* 0x0000000600007c02 */ /* 0x000fee0008000f00 */
.L_x_160:
[----:B--2---:R2:W4:Y:S02]  /*79f0*/  SYNCS.PHASECHK.TRANS64.TRYWAIT P0, [R0+URZ+0x598], R2 ;  /* 0x00059802000075a7 */ /* 0x00452400080011ff */
[----:B----4-:R-:W-:Y:S05]  /*7a00*/  @!P0 NANOSLEEP.SYNCS 0x989680 ;  /* 0x009896800000895d */ /* 0x010fea0003900000 */
[----:B------:R-:W4:Y:S02]  /*7a10*/  @!P0 SYNCS.PHASECHK.TRANS64 P0, [R0+URZ+0x598], R2 ;  /* 0x00059802000085a7 */ /* 0x000f2400080010ff */
[----:B----4-:R-:W-:Y:S05]  /*7a20*/  @!P0 BRA `(.L_x_160) ;  /* 0xfffffffc00f08947 */ /* 0x010fea000383ffff */
[----:B------:R-:W-:Y:S05]  /*7a30*/  BRA `(.L_x_94) ;  /* 0xffffffd800287947 */ /* 0x000fea000383ffff */
.L_x_98:
[----:B------:R-:W-:Y:S07]  /*7a40*/  MOV R0, UR6 ;  /* 0x0000000600007c02 */ /* 0x000fee0008000f00 */
.L_x_161:
[----:B-1----:R1:W2:Y:S02]  /*7a50*/  SYNCS.PHASECHK.TRANS64.TRYWAIT P2, [R0+URZ+0x588], R24 ;  /* 0x00058818000075a7 */ /* 0x0022a400080411ff */
[----:B--2---:R-:W-:Y:S05]  /*7a60*/  @!P2 NANOSLEEP.SYNCS 0x989680 ;  /* 0x009896800000a95d */ /* 0x004fea0003900000 */
[----:B------:R-:W2:Y:S02]  /*7a70*/  @!P2 SYNCS.PHASECHK.TRANS64 P2, [R0+URZ+0x588], R24 ;  /* 0x000588180000a5a7 */ /* 0x000ea400080410ff */
[----:B--2---:R-:W-:Y:S05]  /*7a80*/  @!P2 BRA `(.L_x_161) ;  /* 0xfffffffc00f0a947 */ /* 0x004fea000383ffff */
[----:B------:R-:W-:Y:S05]  /*7a90*/  BRA `(.L_x_162) ;  /* 0xffffffd800bc7947 */ /* 0x000fea000383ffff */
.L_x_101:
[----:B--2---:R2:W3:Y:S02]  /*7aa0*/  SYNCS.PHASECHK.TRANS64.TRYWAIT P0, [R0+URZ+0x5a0], R2 ;  /* 0x0005a002000075a7 */ /* 0x0044e400080011ff */
[----:B---3--:R-:W-:Y:S05]  /*7ab0*/  @!P0 NANOSLEEP.SYNCS 0x989680 ;  /* 0x009896800000895d */ /* 0x008fea0003900000 */
[----:B------:R-:W3:Y:S02]  /*7ac0*/  @!P0 SYNCS.PHASECHK.TRANS64 P0, [R0+URZ+0x5a0], R2 ;  /* 0x0005a002000085a7 */ /* 0x000ee400080010ff */
[----:B---3--:R-:W-:Y:S05]  /*7ad0*/  @!P0 BRA `(.L_x_101) ;  /* 0xfffffffc00f08947 */ /* 0x008fea000383ffff */
[----:B------:R-:W-:Y:S05]  /*7ae0*/  BRA `(.L_x_163) ;  /* 0xffffffe0000c7947 */ /* 0x000fea000383ffff */
.L_x_112:
[----:B-1----:R-:W-:Y:S04]  /*7af0*/  MOV R0, UR43 ;  /* 0x0000002b00007c02 */ /* 0x002fe80008000f00 */
[----:B------:R1:W2:Y:S03]  /*7b00*/  SYNCS.PHASECHK.TRANS64.TRYWAIT P1, [R0+URZ+0x580], R3 ;  /* 0x00058003000075a7 */ /* 0x0002a600080211ff */
[----:B--2---:R-:W-:Y:S05]  /*7b10*/  @!P1 NANOSLEEP.SYNCS 0x989680 ;  /* 0x009896800000995d */ /* 0x004fea0003900000 */
[----:B------:R-:W2:Y:S02]  /*7b20*/  @!P1 SYNCS.PHASECHK.TRANS64 P1, [R0+URZ+0x580], R3 ;  /* 0x00058003000095a7 */ /* 0x000ea400080210ff */
[----:B--2---:R-:W-:Y:S05]  /*7b30*/  @!P1 BRA `(.L_x_112) ;  /* 0xfffffffc00ec9947 */ /* 0x004fea000383ffff */
[----:B------:R-:W-:Y:S05]  /*7b40*/  BRA `(.L_x_111) ;  /* 0xffffffe800dc7947 */ /* 0x000fea000383ffff */
.L_x_114:
[----:B------:R1:W1:Y:S02]  /*7b50*/  SYNCS.PHASECHK.TRANS64.TRYWAIT P1, [R74+URZ+0x5c0], R4 ;  /* 0x0005c0044a0075a7 */ /* 0x00026400080211ff */
[----:B-1----:R-:W-:Y:S05]  /*7b60*/  @!P1 NANOSLEEP.SYNCS 0x989680 ;  /* 0x009896800000995d */ /* 0x002fea0003900000 */
[----:B------:R-:W1:Y:S02]  /*7b70*/  @!P1 SYNCS.PHASECHK.TRANS64 P1, [R74+URZ+0x5c0], R4 ;  /* 0x0005c0044a0095a7 */ /* 0x000e6400080210ff */
[----:B-1----:R-:W-:Y:S05]  /*7b80*/  @!P1 BRA `(.L_x_114) ;  /* 0xfffffffc00f09947 */ /* 0x002fea000383ffff */
[----:B------:R-:W-:Y:S05]  /*7b90*/  BRA `(.L_x_113) ;  /* 0xffffffec00147947 */ /* 0x000fea000383ffff */
        .weak           $__internal_0_$__cuda_sm10x_tcgen05_guardrail_trap_col_being_dealloced_not_returned_by_alloc
        .type           $__internal_0_$__cuda_sm10x_tcgen05_guardrail_trap_col_being_dealloced_not_returned_by_alloc,@function
        .size           $__internal_0_$__cuda_sm10x_tcgen05_guardrail_trap_col_being_dealloced_not_returned_by_alloc,($__internal_1_$__cuda_sm10x_tcgen05_guardrail_trap_phase_invalid_during_alloc - $__internal_0_$__cuda_sm10x_tcgen05_guardrail_trap_col_being_dealloced_not_returned_by_alloc)
$__internal_0_$__cuda_sm10x_tcgen05_guardrail_trap_col_being_dealloced_not_returned_by_alloc:
[----:B------:R-:W-:Y:S05]  /*7ba0*/  BPT.TRAP 0x1 ;  /* 0x000000040000795c */ /* 0x000fea0000300000 */
[----:B------:R-:W-:-:S04]  /*7bb0*/  HFMA2 R3, -RZ, RZ, 0, 0 ;  /* 0x00000000ff037431 */ /* 0x000fc800000001ff */
[----:B------:R-:W-:Y:S05]  /*7bc0*/  RET.REL.NODEC R2 `(_ZN7cutlass13device_kernelINS_4gemm6kernel13GemmUniversalIN4cute5tupleIJiiiiEEENS1_10collective13CollectiveMmaINS1_35MainloopSm100TmaUmmaWarpSpecializedILi88ELi2ELi4ENS5_IJNS4_1CILi2EEENSA_ILi1EEESC_EEEEENS5_IJNSA_ILi128EEENSA_ILi32EEESG_EEENS_12float_e4m3_tENS5_IJlSC_lEEESI_SJ_NS4_8TiledMMAINS4_8MMA_AtomIJNS4_10MMA_TraitsINS4_25SM100_MMA_F8F6F4_2x1SM_SSEJSI_SI_fSF_SG_NS4_17integral_constantINS4_4UMMA5MajorELSQ_0EEESR_NSO_INSP_7ScaleInELSS_0EEEST_EEEEEENS4_6LayoutINS5_IJSC_SC_SC_EEENS5_IJNSA_ILi0EEESY_SY_EEEEENS5_IJNS4_10UnderscoreES11_S11_EEEEENS4_18SM100_TMA_2SM_LOADENS4_14ComposedLayoutINS4_7SwizzleILi1ELi4ELi3EEENS4_18smem_ptr_flag_bitsILi8EEENSW_INS5_IJNSA_ILi8EEESG_EEENS5_IJSG_SC_EEEEEEEvNS4_8identityES14_S1E_vS1F_EENS_8epilogue10collective18CollectiveEpilogueINS1H_23Sm100TmaWarpSpecializedILi1ELi1ELi16ELb0ELb0EEEJNS5_IJNSA_ILi64EEESG_SG_EEENS5_IJNSW_IS1M_SC_EENSW_ISG_SC_EEEEESI_SJ_SI_SJ_NS1H_6fusion15FusionCallbacksIS1L_NS1R_17LinearCombinationISI_fSI_fLNS_15FloatRoundStyleE2EEES1N_S1Q_JEEENS4_5SM1004TMEM4LOAD26SM100_TMEM_LOAD_32dp32b16xENS4_13SM90_TMA_LOADES1E_NS4_39AutoVectorizingCopyWithAssumedAlignmentILi128EEENS4_14SM90_TMA_STOREES1E_S23_S23_EEEvvEEEEvNT_6ParamsE) ;  /* 0xffffff84020c7950 */ /* 0x000fea0003c3ffff */
        .weak           $__internal_1_$__cuda_sm10x_tcgen05_guardrail_trap_phase_invalid_during_alloc
        .type           $__internal_1_$__cuda_sm10x_tcgen05_guardrail_trap_phase_invalid_during_alloc,@function
        .size           $__internal_1_$__cuda_sm10x_tcgen05_guardrail_trap_phase_invalid_during_alloc,($__internal_2_$__cuda_sm10x_tcgen05_guardrail_trap_unallocated_columns_being_dealloced - $__internal_1_$__cuda_sm10x_tcgen05_guardrail_trap_phase_invalid_during_alloc)
$__internal_1_$__cuda_sm10x_tcgen05_guardrail_trap_phase_invalid_during_alloc:
[----:B------:R-:W-:Y:S05]  /*7bd0*/  BPT.TRAP 0x1 ;  /* 0x000000040000795c */ /* 0x000fea0000300000 */
[----:B------:R-:W-:-:S04]  /*7be0*/  MOV R3, 0x0 ;  /* 0x0000000000037802 */ /* 0x000fc80000000f00 */
[----:B------:R-:W-:Y:S05]  /*7bf0*/  RET.REL.NODEC R2 `(_ZN7cutlass13device_kernelINS_4gemm6kernel13GemmUniversalIN4cute5tupleIJiiiiEEENS1_10collective13CollectiveMmaINS1_35MainloopSm100TmaUmmaWarpSpecializedILi88ELi2ELi4ENS5_IJNS4_1CILi2EEENSA_ILi1EEESC_EEEEENS5_IJNSA_ILi128EEENSA_ILi32EEESG_EEENS_12float_e4m3_tENS5_IJlSC_lEEESI_SJ_NS4_8TiledMMAINS4_8MMA_AtomIJNS4_10MMA_TraitsINS4_25SM100_MMA_F8F6F4_2x1SM_SSEJSI_SI_fSF_SG_NS4_17integral_constantINS4_4UMMA5MajorELSQ_0EEESR_NSO_INSP_7ScaleInELSS_0EEEST_EEEEEENS4_6LayoutINS5_IJSC_SC_SC_EEENS5_IJNSA_ILi0EEESY_SY_EEEEENS5_IJNS4_10UnderscoreES11_S11_EEEEENS4_18SM100_TMA_2SM_LOADENS4_14ComposedLayoutINS4_7SwizzleILi1ELi4ELi3EEENS4_18smem_ptr_flag_bitsILi8EEENSW_INS5_IJNSA_ILi8EEESG_EEENS5_IJSG_SC_EEEEEEEvNS4_8identityES14_S1E_vS1F_EENS_8epilogue10collective18CollectiveEpilogueINS1H_23Sm100TmaWarpSpecializedILi1ELi1ELi16ELb0ELb0EEEJNS5_IJNSA_ILi64EEESG_SG_EEENS5_IJNSW_IS1M_SC_EENSW_ISG_SC_EEEEESI_SJ_SI_SJ_NS1H_6fusion15FusionCallbacksIS1L_NS1R_17LinearCombinationISI_fSI_fLNS_15FloatRoundStyleE2EEES1N_S1Q_JEEENS4_5SM1004TMEM4LOAD26SM100_TMEM_LOAD_32dp32b16xENS4_13SM90_TMA_LOADES1E_NS4_39AutoVectorizingCopyWithAssumedAlignmentILi128EEENS4_14SM90_TMA_STOREES1E_S23_S23_EEEvvEEEEvNT_6ParamsE) ;  /* 0xffffff8402007950 */ /* 0x000fea0003c3ffff */
        .weak           $__internal_2_$__cuda_sm10x_tcgen05_guardrail_trap_unallocated_columns_being_dealloced
        .type           $__internal_2_$__cuda_sm10x_tcgen05_guardrail_trap_unallocated_columns_being_dealloced,@function
        .size           $__internal_2_$__cuda_sm10x_tcgen05_guardrail_trap_unallocated_columns_being_dealloced,(.L_x_165 - $__internal_2_$__cuda_sm10x_tcgen05_guardrail_trap_unallocated_columns_being_dealloced)
$__internal_2_$__cuda_sm10x_tcgen05_guardrail_trap_unallocated_columns_being_dealloced:
[----:B------:R-:W-:Y:S05]  /*7c00*/  BPT.TRAP 0x1 ;  /* 0x000000040000795c */ /* 0x000fea0000300000 */
[----:B------:R-:W-:-:S04]  /*7c10*/  HFMA2 R3, -RZ, RZ, 0, 0 ;  /* 0x00000000ff037431 */ /* 0x000fc800000001ff */
[----:B------:R-:W-:Y:S05]  /*7c20*/  RET.REL.NODEC R2 `(_ZN7cutlass13device_kernelINS_4gemm6kernel13GemmUniversalIN4cute5tupleIJiiiiEEENS1_10collective13CollectiveMmaINS1_35MainloopSm100TmaUmmaWarpSpecializedILi88ELi2ELi4ENS5_IJNS4_1CILi2EEENSA_ILi1EEESC_EEEEENS5_IJNSA_ILi128EEENSA_ILi32EEESG_EEENS_12float_e4m3_tENS5_IJlSC_lEEESI_SJ_NS4_8TiledMMAINS4_8MMA_AtomIJNS4_10MMA_TraitsINS4_25SM100_MMA_F8F6F4_2x1SM_SSEJSI_SI_fSF_SG_NS4_17integral_constantINS4_4UMMA5MajorELSQ_0EEESR_NSO_INSP_7ScaleInELSS_0EEEST_EEEEEENS4_6LayoutINS5_IJSC_SC_SC_EEENS5_IJNSA_ILi0EEESY_SY_EEEEENS5_IJNS4_10UnderscoreES11_S11_EEEEENS4_18SM100_TMA_2SM_LOADENS4_14ComposedLayoutINS4_7SwizzleILi1ELi4ELi3EEENS4_18smem_ptr_flag_bitsILi8EEENSW_INS5_IJNSA_ILi8EEESG_EEENS5_IJSG_SC_EEEEEEEvNS4_8identityES14_S1E_vS1F_EENS_8epilogue10collective18CollectiveEpilogueINS1H_23Sm100TmaWarpSpecializedILi1ELi1ELi16ELb0ELb0EEEJNS5_IJNSA_ILi64EEESG_SG_EEENS5_IJNSW_IS1M_SC_EENSW_ISG_SC_EEEEESI_SJ_SI_SJ_NS1H_6fusion15FusionCallbacksIS1L_NS1R_17LinearCombinationISI_fSI_fLNS_15FloatRoundStyleE2EEES1N_S1Q_JEEENS4_5SM1004TMEM4LOAD26SM100_TMEM_LOAD_32dp32b16xENS4_13SM90_TMA_LOADES1E_NS4_39AutoVectorizingCopyWithAssumedAlignmentILi128EEENS4_14SM90_TMA_STOREES1E_S23_S23_EEEvvEEEEvNT_6ParamsE) ;  /* 0xffffff8002f47950 */ /* 0x000fea0003c3ffff */
.L_x_164:
[----:B------:R-:W-:-:S00]  /*7c30*/  BRA `(.L_x_164) ;  /* 0xfffffffc00fc7947 */ /* 0x000fc0000383ffff */
[----:B------:R-:W-:-:S00]  /*7c40*/  NOP ;  /* 0x0000000000007918 */ /* 0x000fc00000000000 */
        /* <DEDUP_REMOVED lines=11> */
.L_x_165:


//--------------------- .nv.global.init           --------------------------
	.section	.nv.global.init,"aw",@progbits
.nv.global.init:
	.type		$str$27,@object
	.size		$str$27,($str$28 - $str$27)
$str$27:
        /*0000*/ 	.byte	0x28, 0x61, 0x64, 0x64, 0x72, 0x65, 0x73, 0x73, 0x20, 0x26, 0x20, 0x6d, 0x61, 0x73, 0x6b, 0x29
        /*0010*/ 	.byte	0x20, 0x3d, 0x3d, 0x20, 0x30, 0x00
	.type		$str$28,@object
	.size		$str$28,($str$26 - $str$28)
$str$28:
        /*0016*/ 	.byte	0x2f, 0x74, 0x6d, 0x70, 0x2f, 0x63, 0x75, 0x74, 0x6c, 0x61, 0x73, 0x73, 0x5f, 0x73, 0x77, 0x65
        /*0026*/ 	.byte	0x65, 0x70, 0x5f, 0x73, 0x72, 0x63, 0x2f, 0x69, 0x6e, 0x63, 0x6c, 0x75, 0x64, 0x65, 0x2f, 0x63
        /*0036*/ 	.byte	0x75, 0x74, 0x65, 0x2f, 0x70, 0x6f, 0x69, 0x6e, 0x74, 0x65, 0x72, 0x5f, 0x66, 0x6c, 0x61, 0x67
        /*0046*/ 	.byte	0x67, 0x65, 0x64, 0x2e, 0x68, 0x70, 0x70, 0x00
	.type		$str$26,@object
	.size		$str$26,($str$25 - $str$26)
$str$26:
        /*004e*/ 	.byte	0x2f, 0x74, 0x6d, 0x70, 0x2f, 0x63, 0x75, 0x74, 0x6c, 0x61, 0x73, 0x73, 0x5f, 0x73, 0x77, 0x65
        /*005e*/ 	.byte	0x65, 0x70, 0x5f, 0x73, 0x72, 0x63, 0x2f, 0x69, 0x6e, 0x63, 0x6c, 0x75, 0x64, 0x65, 0x2f, 0x63
        /*006e*/ 	.byte	0x75, 0x74, 0x65, 0x2f, 0x61, 0x74, 0x6f, 0x6d, 0x2f, 0x63, 0x6f, 0x70, 0x79, 0x5f, 0x74, 0x72
        /*007e*/ 	.byte	0x61, 0x69, 0x74, 0x73, 0x5f, 0x73, 0x6d, 0x31, 0x30, 0x30, 0x2e, 0x68, 0x70, 0x70, 0x00
	.type		$str$25,@object
	.size		$str$25,(__unnamed_1 - $str$25)
$str$25:
        /*008d*/ 	.byte	0x28, 0x28, 0x75, 0x69, 0x6e, 0x74, 0x33, 0x32, 0x5f, 0x74, 0x28, 0x74, 0x68, 0x72, 0x65, 0x61
        /*009d*/ 	.byte	0x64, 0x49, 0x64, 0x78, 0x2e, 0x78, 0x29, 0x20, 0x2f, 0x20, 0x33, 0x32, 0x29, 0x20, 0x25, 0x20
        /*00ad*/ 	.byte	0x34, 0x29, 0x20, 0x3d, 0x3d, 0x20, 0x28, 0x28, 0x28, 0x74, 0x6d, 0x65, 0x6d, 0x5f, 0x61, 0x64
        /*00bd*/ 	.byte	0x64, 0x72, 0x20, 0x3e, 0x3e, 0x20, 0x31, 0x36, 0x29, 0x20, 0x2f, 0x20, 0x33, 0x32, 0x29, 0x20
        /*00cd*/ 	.byte	0x25, 0x20, 0x34, 0x29, 0x00
	.type		__unnamed_1,@object
	.size		__unnamed_1,(__unnamed_2 - __unnamed_1)
__unnamed_1:
        /*00d2*/ 	.byte	0x61, 0x75, 0x74, 0x6f, 0x20, 0x63, 0x75, 0x74, 0x65, 0x3a, 0x3a, 0x61, 0x73, 0x5f, 0x70, 0x6f
        /* <DEDUP_REMOVED lines=24> */
        /*0262*/ 	.byte	0x3c, 0x32, 0x30, 0x34, 0x38, 0x3e, 0x3e, 0x3e, 0x3e, 0x5d, 0x00
	.type		__unnamed_2,@object
	.size		__unnamed_2,(.L_2 - __unnamed_2)
__unnamed_2:
        /* <DEDUP_REMOVED lines=37> */
        /*04bd*/ 	.byte	0x3a, 0x43, 0x3c, 0x30, 0x3e, 0x3e, 0x3e, 0x3e, 0x5d, 0x00
.L_2:


//--------------------- .nv.shared._ZN7cutlass13device_kernelINS_4gemm6kernel13GemmUniversalIN4cute5tupleIJiiiiEEENS1_10collective13CollectiveMmaINS1_35MainloopSm100TmaUmmaWarpSpecializedILi88ELi2ELi4ENS5_IJNS4_1CILi2EEENSA_ILi1EEESC_EEEEENS5_IJNSA_ILi128EEENSA_ILi32EEESG_EEENS_12float_e4m3_tENS5_IJlSC_lEEESI_SJ_NS4_8TiledMMAINS4_8MMA_AtomIJNS4_10MMA_TraitsINS4_25SM100_MMA_F8F6F4_2x1SM_SSEJSI_SI_fSF_SG_NS4_17integral_constantINS4_4UMMA5MajorELSQ_0EEESR_NSO_INSP_7ScaleInELSS_0EEEST_EEEEEENS4_6LayoutINS5_IJSC_SC_SC_EEENS5_IJNSA_ILi0EEESY_SY_EEEEENS5_IJNS4_10UnderscoreES11_S11_EEEEENS4_18SM100_TMA_2SM_LOADENS4_14ComposedLayoutINS4_7SwizzleILi1ELi4ELi3EEENS4_18smem_ptr_flag_bitsILi8EEENSW_INS5_IJNSA_ILi8EEESG_EEENS5_IJSG_SC_EEEEEEEvNS4_8identityES14_S1E_vS1F_EENS_8epilogue10collective18CollectiveEpilogueINS1H_23Sm100TmaWarpSpecializedILi1ELi1ELi16ELb0ELb0EEEJNS5_IJNSA_ILi64EEESG_SG_EEENS5_IJNSW_IS1M_SC_EENSW_ISG_SC_EEEEESI_SJ_SI_SJ_NS1H_6fusion15FusionCallbacksIS1L_NS1R_17LinearCombinationISI_fSI_fLNS_15FloatRoundStyleE2EEES1N_S1Q_JEEENS4_5SM1004TMEM4LOAD26SM100_TMEM_LOAD_32dp32b16xENS4_13SM90_TMA_LOADES1E_NS4_39AutoVectorizingCopyWithAssumedAlignmentILi128EEENS4_14SM90_TMA_STOREES1E_S23_S23_EEEvvEEEEvNT_6ParamsE --------------------------
	.section	.nv.shared._ZN7cutlass13device_kernelINS_4gemm6kernel13GemmUniversalIN4cute5tupleIJiiiiEEENS1_10collective13CollectiveMmaINS1_35MainloopSm100TmaUmmaWarpSpecializedILi88ELi2ELi4ENS5_IJNS4_1CILi2EEENSA_ILi1EEESC_EEEEENS5_IJNSA_ILi128EEENSA_ILi32EEESG_EEENS_12float_e4m3_tENS5_IJlSC_lEEESI_SJ_NS4_8TiledMMAINS4_8MMA_AtomIJNS4_10MMA_TraitsINS4_25SM100_MMA_F8F6F4_2x1SM_SSEJSI_SI_fSF_SG_NS4_17integral_constantINS4_4UMMA5MajorELSQ_0EEESR_NSO_INSP_7ScaleInELSS_0EEEST_EEEEEENS4_6LayoutINS5_IJSC_SC_SC_EEENS5_IJNSA_ILi0EEESY_SY_EEEEENS5_IJNS4_10UnderscoreES11_S11_EEEEENS4_18SM100_TMA_2SM_LOADENS4_14ComposedLayoutINS4_7SwizzleILi1ELi4ELi3EEENS4_18smem_ptr_flag_bitsILi8EEENSW_INS5_IJNSA_ILi8EEESG_EEENS5_IJSG_SC_EEEEEEEvNS4_8identityES14_S1E_vS1F_EENS_8epilogue10collective18CollectiveEpilogueINS1H_23Sm100TmaWarpSpecializedILi1ELi1ELi16ELb0ELb0EEEJNS5_IJNSA_ILi64EEESG_SG_EEENS5_IJNSW_IS1M_SC_EENSW_ISG_SC_EEEEESI_SJ_SI_SJ_NS1H_6fusion15FusionCallbacksIS1L_NS1R_17LinearCombinationISI_fSI_fLNS_15FloatRoundStyleE2EEES1N_S1Q_JEEENS4_5SM1004TMEM4LOAD26SM100_TMEM_LOAD_32dp32b16xENS4_13SM90_TMA_LOADES1E_NS4_39AutoVectorizingCopyWithAssumedAlignmentILi128EEENS4_14SM90_TMA_STOREES1E_S23_S23_EEEvvEEEEvNT_6ParamsE,"aw",@nobits
	.sectionflags	@""
	.align	16
	.zero		1024


//--------------------- .nv.shared.reserved.0     --------------------------
	.section	.nv.shared.reserved.0,"aw",@nobits
	.weak		__nv_reservedSMEM_offset_0_alias
	.size		__nv_reservedSMEM_offset_0_alias, 0, 64
	.other		__nv_reservedSMEM_offset_0_alias,@"STO_CUDA_RESERVED_SHARED STV_DEFAULT"
__nv_reservedSMEM_offset_0_alias:
	.zero		0
.nv.shared.reserved.0:
	.zero		64
	.weak		__nv_reservedSMEM_tcgen05_partition
	.type		__nv_reservedSMEM_tcgen05_partition,@object
	.size		__nv_reservedSMEM_tcgen05_partition,(.L_0 - __nv_reservedSMEM_tcgen05_partition)
__nv_reservedSMEM_tcgen05_partition:
	.zero		32
.L_0:


//--------------------- .nv.global                --------------------------
	.section	.nv.global,"aw",@nobits
.nv.global:
	.type		_ZN40_INTERNAL_9e4279c7_4_k_cu_125b837d_158244cute1_E,@object
	.size		_ZN40_INTERNAL_9e4279c7_4_k_cu_125b837d_158244cute1_E,(_ZN40_INTERNAL_9e4279c7_4_k_cu_125b837d_158244cuda3std3__45__cpo6cbeginE - _ZN40_INTERNAL_9e4279c7_4_k_cu_125b837d_158244cute1_E)
_ZN40_INTERNAL_9e4279c7_4_k_cu_125b837d_158244cute1_E:
	.zero		1
	.type		_ZN40_INTERNAL_9e4279c7_4_k_cu_125b837d_158244cuda3std3__45__cpo6cbeginE,@object
	.size		_ZN40_INTERNAL_9e4279c7_4_k_cu_125b837d_158244cuda3std3__45__cpo6cbeginE,(_ZN40_INTERNAL_9e4279c7_4_k_cu_125b837d_158244cuda3std3__48in_placeE - _ZN40_INTERNAL_9e4279c7_4_k_cu_125b837d_158244cuda3std3__45__cpo6cbeginE)
_ZN40_INTERNAL_9e4279c7_4_k_cu_125b837d_158244cuda3std3__45__cpo6cbeginE:
	.zero		1
	.type		_ZN40_INTERNAL_9e4279c7_4_k_cu_125b837d_158244cuda3std3__48in_placeE,@object
	.size		_ZN40_INTERNAL_9e4279c7_4_k_cu_125b837d_158244cuda3std3__48in_placeE,(_ZN40_INTERNAL_9e4279c7_4_k_cu_125b837d_158244cuda3std6ranges3__45__cpo9iter_moveE - _ZN40_INTERNAL_9e4279c7_4_k_cu_125b837d_158244cuda3std3__48in_placeE)
_ZN40_INTERNAL_9e4279c7_4_k_cu_125b837d_158244cuda3std3__48in_placeE:
	.zero		1
	.type		_ZN40_INTERNAL_9e4279c7_4_k_cu_125b837d_158244cuda3std6ranges3__45__cpo9iter_moveE,@object
	.size		_ZN40_INTERNAL_9e4279c7_4_k_cu_125b837d_158244cuda3std6ranges3__45__cpo9iter_moveE,(_ZN40_INTERNAL_9e4279c7_4_k_cu_125b837d_158244cuda3std3__45__cpo5beginE - _ZN40_INTERNAL_9e4279c7_4_k_cu_125b837d_158244cuda3std6ranges3__45__cpo9iter_moveE)
_ZN40_INTERNAL_9e4279c7_4_k_cu_125b837d_158244cuda3std6ranges3__45__cpo9iter_moveE:
	.zero		1
	.type		_ZN40_INTERNAL_9e4279c7_4_k_cu_125b837d_158244cuda3std3__45__cpo5beginE,@object
	.size		_ZN40_INTERNAL_9e4279c7_4_k_cu_125b837d_158244cuda3std3__45__cpo5beginE,(_ZN40_INTERNAL_9e4279c7_4_k_cu_125b837d_158244cuda3std3__442_GLOBAL__N__9e4279c7_4_k_cu_125b837d_158246ignoreE - _ZN40_INTERNAL_9e4279c7_4_k_cu_125b837d_158244cuda3std3__45__cpo5beginE)
_ZN40_INTERNAL_9e4279c7_4_k_cu_125b837d_158244cuda3std3__45__cpo5beginE:
	.zero		1
	.type		_ZN40_INTERNAL_9e4279c7_4_k_cu_125b837d_158244cuda3std3__442_GLOBAL__N__9e4279c7_4_k_cu_125b837d_158246ignoreE,@object
	.size		_ZN40_INTERNAL_9e4279c7_4_k_cu_125b837d_158244cuda3std3__442_GLOBAL__N__9e4279c7_4_k_cu_125b837d_158246ignoreE,(_ZN40_INTERNAL_9e4279c7_4_k_cu_125b837d_158244cute7productE - _ZN40_INTERNAL_9e4279c7_4_k_cu_125b837d_158244cuda3std3__442_GLOBAL__N__9e4279c7_4_k_cu_125b837d_158246ignoreE)
_ZN40_INTERNAL_9e4279c7_4_k_cu_125b837d_158244cuda3std3__442_GLOBAL__N__9e4279c7_4_k_cu_125b837d_158246ignoreE:
	.zero		1
	.type		_ZN40_INTERNAL_9e4279c7_4_k_cu_125b837d_158244cute7productE,@object
	.size		_ZN40_INTERNAL_9e4279c7_4_k_cu_125b837d_158244cute7productE,(_ZN40_INTERNAL_9e4279c7_4_k_cu_125b837d_158244cuda3std3__45__cpo3endE - _ZN40_INTERNAL_9e4279c7_4_k_cu_125b837d_158244cute7productE)
_ZN40_INTERNAL_9e4279c7_4_k_cu_125b837d_158244cute7productE:
	.zero		1
	.type		_ZN40_INTERNAL_9e4279c7_4_k_cu_125b837d_158244cuda3std3__45__cpo3endE,@object
	.size		_ZN40_INTERNAL_9e4279c7_4_k_cu_125b837d_158244cuda3std3__45__cpo3endE,(_ZN40_INTERNAL_9e4279c7_4_k_cu_125b837d_158244cuda3std3__419piecewise_constructE - _ZN40_INTERNAL_9e4279c7_4_k_cu_125b837d_158244cuda3std3__45__cpo3endE)
_ZN40_INTERNAL_9e4279c7_4_k_cu_125b837d_158244cuda3std3__45__cpo3endE:
	.zero		1
	.type		_ZN40_INTERNAL_9e4279c7_4_k_cu_125b837d_158244cuda3std3__419piecewise_constructE,@object
	.size		_ZN40_INTERNAL_9e4279c7_4_k_cu_125b837d_158244cuda3std3__419piecewise_constructE,(_ZN40_INTERNAL_9e4279c7_4_k_cu_125b837d_158244cuda3std3__45__cpo4cendE - _ZN40_INTERNAL_9e4279c7_4_k_cu_125b837d_158244cuda3std3__419piecewise_constructE)
_ZN40_INTERNAL_9e4279c7_4_k_cu_125b837d_158244cuda3std3__419piecewise_constructE:
	.zero		1
	.type		_ZN40_INTERNAL_9e4279c7_4_k_cu_125b837d_158244cuda3std3__45__cpo4cendE,@object
	.size		_ZN40_INTERNAL_9e4279c7_4_k_cu_125b837d_158244cuda3std3__45__cpo4cendE,(_ZN40_INTERNAL_9e4279c7_4_k_cu_125b837d_158244cuda3std6ranges3__45__cpo4swapE - _ZN40_INTERNAL_9e4279c7_4_k_cu_125b837d_158244cuda3std3__45__cpo4cendE)
_ZN40_INTERNAL_9e4279c7_4_k_cu_125b837d_158244cuda3std3__45__cpo4cendE:
	.zero		1
	.type		_ZN40_INTERNAL_9e4279c7_4_k_cu_125b837d_158244cuda3std6ranges3__45__cpo4swapE,@object
	.size		_ZN40_INTERNAL_9e4279c7_4_k_cu_125b837d_158244cuda3std6ranges3__45__cpo4swapE,(.L_10 - _ZN40_INTERNAL_9e4279c7_4_k_cu_125b837d_158244cuda3std6ranges3__45__cpo4swapE)
_ZN40_INTERNAL_9e4279c7_4_k_cu_125b837d_158244cuda3std6ranges3__45__cpo4swapE:
	.zero		1
.L_10:


//--------------------- .nv.constant0._ZN7cutlass13device_kernelINS_4gemm6kernel13GemmUniversalIN4cute5tupleIJiiiiEEENS1_10collective13CollectiveMmaINS1_35MainloopSm100TmaUmmaWarpSpecializedILi88ELi2ELi4ENS5_IJNS4_1CILi2EEENSA_ILi1EEESC_EEEEENS5_IJNSA_ILi128EEENSA_ILi32EEESG_EEENS_12float_e4m3_tENS5_IJlSC_lEEESI_SJ_NS4_8TiledMMAINS4_8MMA_AtomIJNS4_10MMA_TraitsINS4_25SM100_MMA_F8F6F4_2x1SM_SSEJSI_SI_fSF_SG_NS4_17integral_constantINS4_4UMMA5MajorELSQ_0EEESR_NSO_INSP_7ScaleInELSS_0EEEST_EEEEEENS4_6LayoutINS5_IJSC_SC_SC_EEENS5_IJNSA_ILi0EEESY_SY_EEEEENS5_IJNS4_10UnderscoreES11_S11_EEEEENS4_18SM100_TMA_2SM_LOADENS4_14ComposedLayoutINS4_7SwizzleILi1ELi4ELi3EEENS4_18smem_ptr_flag_bitsILi8EEENSW_INS5_IJNSA_ILi8EEESG_EEENS5_IJSG_SC_EEEEEEEvNS4_8identityES14_S1E_vS1F_EENS_8epilogue10collective18CollectiveEpilogueINS1H_23Sm100TmaWarpSpecializedILi1ELi1ELi16ELb0ELb0EEEJNS5_IJNSA_ILi64EEESG_SG_EEENS5_IJNSW_IS1M_SC_EENSW_ISG_SC_EEEEESI_SJ_SI_SJ_NS1H_6fusion15FusionCallbacksIS1L_NS1R_17LinearCombinationISI_fSI_fLNS_15FloatRoundStyleE2EEES1N_S1Q_JEEENS4_5SM1004TMEM4LOAD26SM100_TMEM_LOAD_32dp32b16xENS4_13SM90_TMA_LOADES1E_NS4_39AutoVectorizingCopyWithAssumedAlignmentILi128EEENS4_14SM90_TMA_STOREES1E_S23_S23_EEEvvEEEEvNT_6ParamsE --------------------------
	.section	.nv.constant0._ZN7cutlass13device_kernelINS_4gemm6kernel13GemmUniversalIN4cute5tupleIJiiiiEEENS1_10collective13CollectiveMmaINS1_35MainloopSm100TmaUmmaWarpSpecializedILi88ELi2ELi4ENS5_IJNS4_1CILi2EEENSA_ILi1EEESC_EEEEENS5_IJNSA_ILi128EEENSA_ILi32EEESG_EEENS_12float_e4m3_tENS5_IJlSC_lEEESI_SJ_NS4_8TiledMMAINS4_8MMA_AtomIJNS4_10MMA_TraitsINS4_25SM100_MMA_F8F6F4_2x1SM_SSEJSI_SI_fSF_SG_NS4_17integral_constantINS4_4UMMA5MajorELSQ_0EEESR_NSO_INSP_7ScaleInELSS_0EEEST_EEEEEENS4_6LayoutINS5_IJSC_SC_SC_EEENS5_IJNSA_ILi0EEESY_SY_EEEEENS5_IJNS4_10UnderscoreES11_S11_EEEEENS4_18SM100_TMA_2SM_LOADENS4_14ComposedLayoutINS4_7SwizzleILi1ELi4ELi3EEENS4_18smem_ptr_flag_bitsILi8EEENSW_INS5_IJNSA_ILi8EEESG_EEENS5_IJSG_SC_EEEEEEEvNS4_8identityES14_S1E_vS1F_EENS_8epilogue10collective18CollectiveEpilogueINS1H_23Sm100TmaWarpSpecializedILi1ELi1ELi16ELb0ELb0EEEJNS5_IJNSA_ILi64EEESG_SG_EEENS5_IJNSW_IS1M_SC_EENSW_ISG_SC_EEEEESI_SJ_SI_SJ_NS1H_6fusion15FusionCallbacksIS1L_NS1R_17LinearCombinationISI_fSI_fLNS_15FloatRoundStyleE2EEES1N_S1Q_JEEENS4_5SM1004TMEM4LOAD26SM100_TMEM_LOAD_32dp32b16xENS4_13SM90_TMA_LOADES1E_NS4_39AutoVectorizingCopyWithAssumedAlignmentILi128EEENS4_14SM90_TMA_STOREES1E_S23_S23_EEEvvEEEEvNT_6ParamsE,"a",@progbits
	.sectionflags	@""
	.align	4
.nv.constant0._ZN7cutlass13device_kernelINS_4gemm6kernel13GemmUniversalIN4cute5tupleIJiiiiEEENS1_10collective13CollectiveMmaINS1_35MainloopSm100TmaUmmaWarpSpecializedILi88ELi2ELi4ENS5_IJNS4_1CILi2EEENSA_ILi1EEESC_EEEEENS5_IJNSA_ILi128EEENSA_ILi32EEESG_EEENS_12float_e4m3_tENS5_IJlSC_lEEESI_SJ_NS4_8TiledMMAINS4_8MMA_AtomIJNS4_10MMA_TraitsINS4_25SM100_MMA_F8F6F4_2x1SM_SSEJSI_SI_fSF_SG_NS4_17integral_constantINS4_4UMMA5MajorELSQ_0EEESR_NSO_INSP_7ScaleInELSS_0EEEST_EEEEEENS4_6LayoutINS5_IJSC_SC_SC_EEENS5_IJNSA_ILi0EEESY_SY_EEEEENS5_IJNS4_10UnderscoreES11_S11_EEEEENS4_18SM100_TMA_2SM_LOADENS4_14ComposedLayoutINS4_7SwizzleILi1ELi4ELi3EEENS4_18smem_ptr_flag_bitsILi8EEENSW_INS5_IJNSA_ILi8EEESG_EEENS5_IJSG_SC_EEEEEEEvNS4_8identityES14_S1E_vS1F_EENS_8epilogue10collective18CollectiveEpilogueINS1H_23Sm100TmaWarpSpecializedILi1ELi1ELi16ELb0ELb0EEEJNS5_IJNSA_ILi64EEESG_SG_EEENS5_IJNSW_IS1M_SC_EENSW_ISG_SC_EEEEESI_SJ_SI_SJ_NS1H_6fusion15FusionCallbacksIS1L_NS1R_17LinearCombinationISI_fSI_fLNS_15FloatRoundStyleE2EEES1N_S1Q_JEEENS4_5SM1004TMEM4LOAD26SM100_TMEM_LOAD_32dp32b16xENS4_13SM90_TMA_LOADES1E_NS4_39AutoVectorizingCopyWithAssumedAlignmentILi128EEENS4_14SM90_TMA_STOREES1E_S23_S23_EEEvvEEEEvNT_6ParamsE:
	.zero		2944


//--------------------- SYMBOLS --------------------------

	.type		.nv.reservedSmem.offset0,@object
	.size		.nv.reservedSmem.offset0,0x4
	.type		.nv.reservedSmem.cap,@object
	.size		.nv.reservedSmem.cap,0x4
	.type		__assertfail,@function
